//
// Generated by NVIDIA NVVM Compiler
//
// Compiler Build ID: CL-36424714
// Cuda compilation tools, release 13.0, V13.0.88
// Based on NVVM 20.0.0
//

.version 9.0
.target sm_100
.address_size 64

	// .globl	update_kvector_nonlocalpt_kernel
.func  (.param .align 16 .b8 func_retval0[16]) __internal_trig_reduction_slowpathd
(
	.param .b64 __internal_trig_reduction_slowpathd_param_0
)
;
.global .align 8 .b8 __cudart_i2opi_d[144] = {8, 93, 141, 31, 177, 95, 251, 107, 234, 146, 82, 138, 247, 57, 7, 61, 123, 241, 229, 235, 199, 186, 39, 117, 45, 234, 95, 158, 102, 63, 70, 79, 183, 9, 203, 39, 207, 126, 54, 109, 31, 109, 10, 90, 139, 17, 47, 239, 15, 152, 5, 222, 255, 151, 248, 31, 59, 40, 249, 189, 139, 95, 132, 156, 244, 57, 83, 131, 57, 214, 145, 57, 65, 126, 95, 180, 38, 112, 156, 233, 132, 68, 187, 46, 245, 53, 130, 232, 62, 167, 41, 177, 28, 235, 29, 254, 28, 146, 209, 9, 234, 46, 73, 6, 224, 210, 77, 66, 58, 110, 36, 183, 97, 197, 187, 222, 171, 99, 81, 254, 65, 144, 67, 60, 153, 149, 98, 219, 192, 221, 52, 245, 209, 87, 39, 252, 41, 21, 68, 78, 110, 131, 249, 162};
.global .align 16 .b8 __cudart_sin_cos_coeffs[128] = {70, 210, 176, 44, 241, 229, 90, 190, 146, 227, 172, 105, 227, 29, 199, 62, 161, 98, 219, 25, 160, 1, 42, 191, 24, 8, 17, 17, 17, 17, 129, 63, 84, 85, 85, 85, 85, 85, 197, 191, 0, 0, 0, 0, 0, 0, 0, 0, 0, 0, 0, 0, 0, 0, 0, 0, 100, 129, 253, 32, 131, 255, 168, 189, 40, 133, 239, 193, 167, 238, 33, 62, 217, 230, 6, 142, 79, 126, 146, 190, 233, 188, 221, 25, 160, 1, 250, 62, 71, 93, 193, 22, 108, 193, 86, 191, 81, 85, 85, 85, 85, 85, 165, 63, 0, 0, 0, 0, 0, 0, 224, 191, 0, 0, 0, 0, 0, 0, 240, 63};

.visible .entry update_kvector_nonlocalpt_kernel(
	.param .u64 .ptr .align 1 update_kvector_nonlocalpt_kernel_param_0,
	.param .u32 update_kvector_nonlocalpt_kernel_param_1,
	.param .u32 update_kvector_nonlocalpt_kernel_param_2,
	.param .u32 update_kvector_nonlocalpt_kernel_param_3,
	.param .u32 update_kvector_nonlocalpt_kernel_param_4,
	.param .u32 update_kvector_nonlocalpt_kernel_param_5,
	.param .u32 update_kvector_nonlocalpt_kernel_param_6,
	.param .u64 .ptr .align 1 update_kvector_nonlocalpt_kernel_param_7,
	.param .u64 .ptr .align 1 update_kvector_nonlocalpt_kernel_param_8,
	.param .u64 .ptr .align 1 update_kvector_nonlocalpt_kernel_param_9,
	.param .u64 .ptr .align 1 update_kvector_nonlocalpt_kernel_param_10,
	.param .u64 .ptr .align 1 update_kvector_nonlocalpt_kernel_param_11
)
{
	.reg .pred 	%p<13>;
	.reg .b32 	%r<51>;
	.reg .b64 	%rd<40>;
	.reg .b64 	%fd<79>;

	ld.param.u32 	%r24, [update_kvector_nonlocalpt_kernel_param_1];
	ld.param.u32 	%r25, [update_kvector_nonlocalpt_kernel_param_2];
	ld.param.u32 	%r22, [update_kvector_nonlocalpt_kernel_param_4];
	ld.param.u32 	%r23, [update_kvector_nonlocalpt_kernel_param_5];
	ld.param.u64 	%rd3, [update_kvector_nonlocalpt_kernel_param_7];
	ld.param.u64 	%rd4, [update_kvector_nonlocalpt_kernel_param_8];
	ld.param.u64 	%rd7, [update_kvector_nonlocalpt_kernel_param_11];
	mov.u32 	%r1, %ctaid.x;
	div.u32 	%r2, %r1, %r22;
	add.s32 	%r26, %r24, %r2;
	add.s32 	%r3, %r26, -1;
	setp.ge.u32 	%p1, %r3, %r25;
	@%p1 bra 	$L__BB0_14;
	cvta.to.global.u64 	%rd8, %rd3;
	cvta.to.global.u64 	%rd9, %rd4;
	cvta.to.global.u64 	%rd1, %rd7;
	rem.u32 	%r4, %r1, %r22;
	mul.wide.u32 	%rd10, %r4, 4;
	add.s64 	%rd11, %rd8, %rd10;
	ld.global.u32 	%r5, [%rd11];
	mul.wide.s32 	%rd12, %r5, 4;
	add.s64 	%rd13, %rd9, %rd12;
	ld.global.u32 	%r6, [%rd13+-4];
	mul.lo.s32 	%r7, %r2, 3;
	setp.lt.s32 	%p2, %r6, 1;
	@%p2 bra 	$L__BB0_14;
	mul.wide.u32 	%rd14, %r7, 8;
	add.s64 	%rd15, %rd1, %rd14;
	ld.global.f64 	%fd1, [%rd15];
	add.s32 	%r28, %r7, 1;
	mul.wide.u32 	%rd16, %r28, 8;
	add.s64 	%rd17, %rd1, %rd16;
	ld.global.f64 	%fd2, [%rd17];
	add.s32 	%r29, %r7, 2;
	mul.wide.u32 	%rd18, %r29, 8;
	add.s64 	%rd19, %rd1, %rd18;
	ld.global.f64 	%fd3, [%rd19];
	add.s32 	%r30, %r5, -1;
	mul.lo.s32 	%r31, %r23, %r30;
	mul.lo.s32 	%r8, %r31, 3;
	mul.lo.s32 	%r9, %r4, %r23;
	mul.lo.s32 	%r32, %r23, %r22;
	mul.lo.s32 	%r10, %r32, %r3;
	mov.b32 	%r47, 0;
	mov.u64 	%rd25, __cudart_sin_cos_coeffs;
$L__BB0_3:
	mov.u32 	%r33, %tid.x;
	add.s32 	%r12, %r47, %r33;
	setp.ge.s32 	%p3, %r12, %r6;
	@%p3 bra 	$L__BB0_14;
	ld.param.u64 	%rd38, [update_kvector_nonlocalpt_kernel_param_9];
	mad.lo.s32 	%r34, %r12, 3, %r8;
	cvta.to.global.u64 	%rd20, %rd38;
	mul.wide.s32 	%rd21, %r34, 8;
	add.s64 	%rd22, %rd20, %rd21;
	ld.global.f64 	%fd16, [%rd22];
	ld.global.f64 	%fd17, [%rd22+8];
	ld.global.f64 	%fd18, [%rd22+16];
	mul.f64 	%fd19, %fd2, %fd17;
	fma.rn.f64 	%fd20, %fd1, %fd16, %fd19;
	fma.rn.f64 	%fd4, %fd3, %fd18, %fd20;
	abs.f64 	%fd5, %fd4;
	setp.neu.f64 	%p4, %fd5, 0d7FF0000000000000;
	@%p4 bra 	$L__BB0_6;
	mov.f64 	%fd26, 0d0000000000000000;
	mul.rn.f64 	%fd77, %fd4, %fd26;
	mov.b32 	%r49, 1;
	bra.uni 	$L__BB0_9;
$L__BB0_6:
	mul.f64 	%fd21, %fd4, 0d3FE45F306DC9C883;
	cvt.rni.s32.f64 	%r48, %fd21;
	cvt.rn.f64.s32 	%fd22, %r48;
	fma.rn.f64 	%fd23, %fd22, 0dBFF921FB54442D18, %fd4;
	fma.rn.f64 	%fd24, %fd22, 0dBC91A62633145C00, %fd23;
	fma.rn.f64 	%fd77, %fd22, 0dB97B839A252049C0, %fd24;
	setp.ltu.f64 	%p5, %fd5, 0d41E0000000000000;
	@%p5 bra 	$L__BB0_8;
	{ // callseq 0, 0
	.param .b64 param0;
	st.param.f64 	[param0], %fd4;
	.param .align 16 .b8 retval0[16];
	call.uni (retval0), 
	__internal_trig_reduction_slowpathd, 
	(
	param0
	);
	ld.param.f64 	%fd77, [retval0];
	ld.param.b32 	%r48, [retval0+8];
	} // callseq 0
$L__BB0_8:
	add.s32 	%r49, %r48, 1;
$L__BB0_9:
	setp.neu.f64 	%p6, %fd5, 0d7FF0000000000000;
	shl.b32 	%r37, %r49, 6;
	cvt.u64.u32 	%rd23, %r37;
	and.b64  	%rd24, %rd23, 64;
	add.s64 	%rd26, %rd25, %rd24;
	mul.rn.f64 	%fd27, %fd77, %fd77;
	and.b32  	%r38, %r49, 1;
	setp.eq.b32 	%p7, %r38, 1;
	selp.f64 	%fd28, 0dBDA8FF8320FD8164, 0d3DE5DB65F9785EBA, %p7;
	ld.global.nc.v2.f64 	{%fd29, %fd30}, [%rd26];
	fma.rn.f64 	%fd31, %fd28, %fd27, %fd29;
	fma.rn.f64 	%fd32, %fd31, %fd27, %fd30;
	ld.global.nc.v2.f64 	{%fd33, %fd34}, [%rd26+16];
	fma.rn.f64 	%fd35, %fd32, %fd27, %fd33;
	fma.rn.f64 	%fd36, %fd35, %fd27, %fd34;
	ld.global.nc.v2.f64 	{%fd37, %fd38}, [%rd26+32];
	fma.rn.f64 	%fd39, %fd36, %fd27, %fd37;
	fma.rn.f64 	%fd40, %fd39, %fd27, %fd38;
	fma.rn.f64 	%fd41, %fd40, %fd77, %fd77;
	fma.rn.f64 	%fd42, %fd40, %fd27, 0d3FF0000000000000;
	selp.f64 	%fd43, %fd42, %fd41, %p7;
	and.b32  	%r39, %r49, 2;
	setp.eq.s32 	%p8, %r39, 0;
	mov.f64 	%fd44, 0d0000000000000000;
	sub.f64 	%fd45, %fd44, %fd43;
	selp.f64 	%fd11, %fd43, %fd45, %p8;
	@%p6 bra 	$L__BB0_11;
	mov.f64 	%fd51, 0d0000000000000000;
	mul.rn.f64 	%fd78, %fd4, %fd51;
	mov.b32 	%r50, 0;
	bra.uni 	$L__BB0_13;
$L__BB0_11:
	mul.f64 	%fd46, %fd4, 0d3FE45F306DC9C883;
	cvt.rni.s32.f64 	%r50, %fd46;
	cvt.rn.f64.s32 	%fd47, %r50;
	fma.rn.f64 	%fd48, %fd47, 0dBFF921FB54442D18, %fd4;
	fma.rn.f64 	%fd49, %fd47, 0dBC91A62633145C00, %fd48;
	fma.rn.f64 	%fd78, %fd47, 0dB97B839A252049C0, %fd49;
	setp.ltu.f64 	%p9, %fd5, 0d41E0000000000000;
	@%p9 bra 	$L__BB0_13;
	{ // callseq 1, 0
	.param .b64 param0;
	st.param.f64 	[param0], %fd4;
	.param .align 16 .b8 retval0[16];
	call.uni (retval0), 
	__internal_trig_reduction_slowpathd, 
	(
	param0
	);
	ld.param.f64 	%fd78, [retval0];
	ld.param.b32 	%r50, [retval0+8];
	} // callseq 1
$L__BB0_13:
	ld.param.u64 	%rd39, [update_kvector_nonlocalpt_kernel_param_10];
	ld.param.u64 	%rd37, [update_kvector_nonlocalpt_kernel_param_0];
	shl.b32 	%r42, %r50, 6;
	cvt.u64.u32 	%rd27, %r42;
	and.b64  	%rd28, %rd27, 64;
	add.s64 	%rd30, %rd25, %rd28;
	mul.rn.f64 	%fd52, %fd78, %fd78;
	and.b32  	%r43, %r50, 1;
	setp.eq.b32 	%p10, %r43, 1;
	selp.f64 	%fd53, 0dBDA8FF8320FD8164, 0d3DE5DB65F9785EBA, %p10;
	ld.global.nc.v2.f64 	{%fd54, %fd55}, [%rd30];
	fma.rn.f64 	%fd56, %fd53, %fd52, %fd54;
	fma.rn.f64 	%fd57, %fd56, %fd52, %fd55;
	ld.global.nc.v2.f64 	{%fd58, %fd59}, [%rd30+16];
	fma.rn.f64 	%fd60, %fd57, %fd52, %fd58;
	fma.rn.f64 	%fd61, %fd60, %fd52, %fd59;
	ld.global.nc.v2.f64 	{%fd62, %fd63}, [%rd30+32];
	fma.rn.f64 	%fd64, %fd61, %fd52, %fd62;
	fma.rn.f64 	%fd65, %fd64, %fd52, %fd63;
	fma.rn.f64 	%fd66, %fd65, %fd78, %fd78;
	fma.rn.f64 	%fd67, %fd65, %fd52, 0d3FF0000000000000;
	selp.f64 	%fd68, %fd67, %fd66, %p10;
	and.b32  	%r44, %r50, 2;
	setp.eq.s32 	%p11, %r44, 0;
	mov.f64 	%fd69, 0d0000000000000000;
	sub.f64 	%fd70, %fd69, %fd68;
	selp.f64 	%fd71, %fd68, %fd70, %p11;
	neg.f64 	%fd72, %fd71;
	add.s32 	%r45, %r12, %r9;
	cvta.to.global.u64 	%rd31, %rd39;
	mul.wide.u32 	%rd32, %r45, 8;
	add.s64 	%rd33, %rd31, %rd32;
	ld.global.f64 	%fd73, [%rd33];
	mul.f64 	%fd74, %fd11, %fd73;
	mul.f64 	%fd75, %fd73, %fd72;
	add.s32 	%r46, %r45, %r10;
	cvta.to.global.u64 	%rd34, %rd37;
	mul.wide.u32 	%rd35, %r46, 16;
	add.s64 	%rd36, %rd34, %rd35;
	st.global.v2.f64 	[%rd36], {%fd74, %fd75};
	add.s32 	%r47, %r47, 256;
	setp.lt.s32 	%p12, %r47, %r6;
	@%p12 bra 	$L__BB0_3;
$L__BB0_14:
	ret;

}
.func  (.param .align 16 .b8 func_retval0[16]) __internal_trig_reduction_slowpathd(
	.param .b64 __internal_trig_reduction_slowpathd_param_0
)
{
	.local .align 8 .b8 	__local_depot1[40];
	.reg .b64 	%SP;
	.reg .b64 	%SPL;
	.reg .pred 	%p<10>;
	.reg .b32 	%r<47>;
	.reg .b64 	%rd<74>;
	.reg .b64 	%fd<5>;

	mov.u64 	%SPL, __local_depot1;
	ld.param.f64 	%fd4, [__internal_trig_reduction_slowpathd_param_0];
	add.u64 	%rd1, %SPL, 0;
	{
	.reg .b32 %temp; 
	mov.b64 	{%temp, %r1}, %fd4;
	}
	shr.u32 	%r2, %r1, 20;
	and.b32  	%r3, %r2, 2047;
	setp.eq.s32 	%p1, %r3, 2047;
	mov.b32 	%r46, 0;
	@%p1 bra 	$L__BB1_9;
	add.s32 	%r20, %r3, -1024;
	mov.b64 	%rd20, %fd4;
	shl.b64 	%rd2, %rd20, 11;
	shr.u32 	%r4, %r20, 6;
	sub.s32 	%r45, 15, %r4;
	sub.s32 	%r21, 19, %r4;
	setp.lt.u32 	%p2, %r20, 128;
	selp.b32 	%r6, 18, %r21, %p2;
	setp.ge.s32 	%p3, %r45, %r6;
	mov.b64 	%rd70, 0;
	@%p3 bra 	$L__BB1_4;
	add.s32 	%r23, %r6, %r4;
	neg.s32 	%r43, %r23;
	or.b64  	%rd3, %rd2, -9223372036854775808;
	mov.b64 	%rd70, 0;
	mov.b32 	%r42, 0;
	mov.u64 	%rd25, __cudart_i2opi_d;
	mov.u32 	%r44, %r45;
$L__BB1_3:
	.pragma "nounroll";
	mul.wide.s32 	%rd22, %r42, 8;
	add.s64 	%rd23, %rd1, %rd22;
	mul.wide.s32 	%rd24, %r44, 8;
	add.s64 	%rd26, %rd25, %rd24;
	ld.global.nc.u64 	%rd27, [%rd26];
	{
	.reg .u32 %r0, %r1, %r2, %r3, %alo, %ahi, %blo, %bhi, %clo, %chi;
	mov.b64 	{%alo,%ahi}, %rd27;
	mov.b64 	{%blo,%bhi}, %rd3;
	mov.b64 	{%clo,%chi}, %rd70;
	mad.lo.cc.u32 	%r0, %alo, %blo, %clo;
	madc.hi.cc.u32 	%r1, %alo, %blo, %chi;
	madc.hi.u32 	%r2, %alo, %bhi, 0;
	mad.lo.cc.u32 	%r1, %alo, %bhi, %r1;
	madc.hi.cc.u32 	%r2, %ahi, %blo, %r2;
	madc.hi.u32 	%r3, %ahi, %bhi, 0;
	mad.lo.cc.u32 	%r1, %ahi, %blo, %r1;
	madc.lo.cc.u32 	%r2, %ahi, %bhi, %r2;
	addc.u32 	%r3, %r3, 0;
	mov.b64 	%rd28, {%r0,%r1};
	mov.b64 	%rd70, {%r2,%r3};
	}
	st.local.u64 	[%rd23], %rd28;
	add.s32 	%r44, %r44, 1;
	add.s32 	%r43, %r43, 1;
	add.s32 	%r42, %r42, 1;
	setp.ne.s32 	%p4, %r43, -15;
	mov.u32 	%r45, %r6;
	@%p4 bra 	$L__BB1_3;
$L__BB1_4:
	cvt.s64.s32 	%rd29, %r45;
	cvt.u64.u32 	%rd30, %r4;
	add.s64 	%rd31, %rd30, %rd29;
	shl.b64 	%rd32, %rd31, 3;
	add.s64 	%rd33, %rd1, %rd32;
	st.local.u64 	[%rd33+-120], %rd70;
	and.b32  	%r15, %r2, 63;
	ld.local.u64 	%rd72, [%rd1+16];
	ld.local.u64 	%rd71, [%rd1+24];
	setp.eq.s32 	%p5, %r15, 0;
	@%p5 bra 	$L__BB1_6;
	shl.b64 	%rd34, %rd71, %r15;
	shr.u64 	%rd35, %rd72, 1;
	xor.b32  	%r24, %r15, 63;
	shr.u64 	%rd36, %rd35, %r24;
	or.b64  	%rd71, %rd34, %rd36;
	ld.local.u64 	%rd37, [%rd1+8];
	shl.b64 	%rd38, %rd72, %r15;
	shr.u64 	%rd39, %rd37, 1;
	shr.u64 	%rd40, %rd39, %r24;
	or.b64  	%rd72, %rd38, %rd40;
$L__BB1_6:
	and.b32  	%r25, %r1, -2147483648;
	shr.u64 	%rd41, %rd71, 62;
	cvt.u32.u64 	%r26, %rd41;
	mov.b64 	{%r27, %r28}, %rd71;
	mov.b64 	{%r29, %r30}, %rd72;
	shf.l.wrap.b32 	%r31, %r30, %r27, 2;
	shf.l.wrap.b32 	%r32, %r27, %r28, 2;
	mov.b64 	%rd42, {%r31, %r32};
	shl.b64 	%rd43, %rd72, 2;
	shr.u64 	%rd44, %rd42, 63;
	cvt.u32.u64 	%r33, %rd44;
	add.s32 	%r34, %r33, %r26;
	setp.eq.s32 	%p6, %r25, 0;
	neg.s32 	%r35, %r34;
	selp.b32 	%r46, %r34, %r35, %p6;
	setp.gt.s64 	%p7, %rd42, -1;
	mov.b64 	%rd45, 0;
	{
	.reg .u32 %r0, %r1, %r2, %r3, %a0, %a1, %a2, %a3, %b0, %b1, %b2, %b3;
	mov.b64 	{%a0,%a1}, %rd45;
	mov.b64 	{%a2,%a3}, %rd45;
	mov.b64 	{%b0,%b1}, %rd43;
	mov.b64 	{%b2,%b3}, %rd42;
	sub.cc.u32 	%r0, %a0, %b0;
	subc.cc.u32 	%r1, %a1, %b1;
	subc.cc.u32 	%r2, %a2, %b2;
	subc.u32 	%r3, %a3, %b3;
	mov.b64 	%rd46, {%r0,%r1};
	mov.b64 	%rd47, {%r2,%r3};
	}
	xor.b32  	%r36, %r25, -2147483648;
	selp.b64 	%rd73, %rd42, %rd47, %p7;
	selp.b64 	%rd14, %rd43, %rd46, %p7;
	selp.b32 	%r17, %r25, %r36, %p7;
	clz.b64 	%r37, %rd73;
	cvt.u64.u32 	%rd15, %r37;
	setp.eq.s32 	%p8, %r37, 0;
	@%p8 bra 	$L__BB1_8;
	cvt.u32.u64 	%r38, %rd15;
	and.b32  	%r39, %r38, 63;
	shl.b64 	%rd48, %rd73, %r39;
	shr.u64 	%rd49, %rd14, 1;
	not.b32 	%r40, %r38;
	and.b32  	%r41, %r40, 63;
	shr.u64 	%rd50, %rd49, %r41;
	or.b64  	%rd73, %rd48, %rd50;
$L__BB1_8:
	mov.b64 	%rd51, -3958705157555305931;
	{
	.reg .u32 %r0, %r1, %r2, %r3, %alo, %ahi, %blo, %bhi;
	mov.b64 	{%alo,%ahi}, %rd73;
	mov.b64 	{%blo,%bhi}, %rd51;
	mul.lo.u32 	%r0, %alo, %blo;
	mul.hi.u32 	%r1, %alo, %blo;
	mad.lo.cc.u32 	%r1, %alo, %bhi, %r1;
	madc.hi.u32 	%r2, %alo, %bhi, 0;
	mad.lo.cc.u32 	%r1, %ahi, %blo, %r1;
	madc.hi.cc.u32 	%r2, %ahi, %blo, %r2;
	madc.hi.u32 	%r3, %ahi, %bhi, 0;
	mad.lo.cc.u32 	%r2, %ahi, %bhi, %r2;
	addc.u32 	%r3, %r3, 0;
	mov.b64 	%rd52, {%r0,%r1};
	mov.b64 	%rd53, {%r2,%r3};
	}
	setp.gt.s64 	%p9, %rd53, 0;
	{
	.reg .u32 %r0, %r1, %r2, %r3, %a0, %a1, %a2, %a3, %b0, %b1, %b2, %b3;
	mov.b64 	{%a0,%a1}, %rd52;
	mov.b64 	{%a2,%a3}, %rd53;
	mov.b64 	{%b0,%b1}, %rd52;
	mov.b64 	{%b2,%b3}, %rd53;
	add.cc.u32 	%r0, %a0, %b0;
	addc.cc.u32 	%r1, %a1, %b1;
	addc.cc.u32 	%r2, %a2, %b2;
	addc.u32 	%r3, %a3, %b3;
	mov.b64 	%rd54, {%r0,%r1};
	mov.b64 	%rd55, {%r2,%r3};
	}
	selp.b64 	%rd56, %rd55, %rd53, %p9;
	selp.s64 	%rd57, -1, 0, %p9;
	sub.s64 	%rd58, %rd57, %rd15;
	cvt.u64.u32 	%rd59, %r17;
	shl.b64 	%rd60, %rd59, 32;
	add.s64 	%rd61, %rd56, 1;
	shr.u64 	%rd62, %rd61, 10;
	add.s64 	%rd63, %rd62, 1;
	shr.u64 	%rd64, %rd63, 1;
	shl.b64 	%rd65, %rd58, 52;
	add.s64 	%rd66, %rd65, %rd64;
	add.s64 	%rd67, %rd66, 4602678819172646912;
	or.b64  	%rd68, %rd67, %rd60;
	mov.b64 	%fd4, %rd68;
$L__BB1_9:
	st.param.f64 	[func_retval0], %fd4;
	st.param.b32 	[func_retval0+8], %r46;
	ret;

}


// ===== COMPILED SASS (sm_100) =====

	.target	sm_100

	.elftype	@"ET_EXEC"


//--------------------- .note.nv.tkinfo           --------------------------
	.section	.note.nv.tkinfo,"",@"SHT_NOTE"
	.sectionflags	@"SHF_NOTE_NV_TKINFO"
	.tkinfo
        /*0018*/ 	.word	0x00000002
        /*0030*/ 	.string	""
        /*0030*/ 	.string	"ptxas"
        /*0030*/ 	.string	"Cuda compilation tools, release 13.0, V13.0.88"
        /*0030*/ 	.string	"Build cuda_13.0.r13.0/compiler.36424714_0"
        /*0030*/ 	.string	"-arch sm_100 -m 64 "



//--------------------- .note.nv.cuinfo           --------------------------
	.section	.note.nv.cuinfo,"",@"SHT_NOTE"
	.sectionflags	@"SHF_NOTE_NV_CUINFO"
        /*0018*/ 	.short	0x0002
        /*001a*/ 	.short	0x0064
        /*001c*/ 	.short	0x0082
	.zero		2


//--------------------- .nv.info                  --------------------------
	.section	.nv.info,"",@"SHT_CUDA_INFO"
	.align	4


	//----- nvinfo : EIATTR_REGCOUNT
	.align		4
        /*0000*/ 	.byte	0x04, 0x2f
        /*0002*/ 	.short	(.L_3 - .L_2)
	.align		4
.L_2:
        /*0004*/ 	.word	index@(update_kvector_nonlocalpt_kernel)
        /*0008*/ 	.word	0x00000028


	//----- nvinfo : EIATTR_FRAME_SIZE
	.align		4
.L_3:
        /*000c*/ 	.byte	0x04, 0x11
        /*000e*/ 	.short	(.L_5 - .L_4)
	.align		4
.L_4:
        /*0010*/ 	.word	index@($update_kvector_nonlocalpt_kernel$__internal_trig_reduction_slowpathd)
        /*0014*/ 	.word	0x00000028


	//----- nvinfo : EIATTR_FRAME_SIZE
	.align		4
.L_5:
        /*0018*/ 	.byte	0x04, 0x11
        /*001a*/ 	.short	(.L_7 - .L_6)
	.align		4
.L_6:
        /*001c*/ 	.word	index@(update_kvector_nonlocalpt_kernel)
        /*0020*/ 	.word	0x00000028


	//----- nvinfo : EIATTR_MIN_STACK_SIZE
	.align		4
.L_7:
        /*0024*/ 	.byte	0x04, 0x12
        /*0026*/ 	.short	(.L_9 - .L_8)
	.align		4
.L_8:
        /*0028*/ 	.word	index@(update_kvector_nonlocalpt_kernel)
        /*002c*/ 	.word	0x00000028
.L_9:


//--------------------- .nv.compat                --------------------------
	.section	.nv.compat,"",@"SHT_CUDA_COMPAT_INFO"
	.align	4
        /*0000*/ 	.byte	0x02, 0x09, 0x00, 0x00, 0x02, 0x02, 0x01, 0x00, 0x02, 0x05, 0x05, 0x00, 0x03, 0x07, 0x01, 0x01
        /*0010*/ 	.byte	0x02, 0x03, 0x00, 0x00, 0x02, 0x06, 0x01, 0x00, 0x04, 0x0b, 0x08, 0x00, 0x01, 0x00, 0x00, 0x00
        /*0020*/ 	.byte	0x00, 0x00, 0x00, 0x00


//--------------------- .nv.info.update_kvector_nonlocalpt_kernel --------------------------
	.section	.nv.info.update_kvector_nonlocalpt_kernel,"",@"SHT_CUDA_INFO"
	.sectionflags	@""
	.align	4


	//----- nvinfo : EIATTR_CUDA_API_VERSION
	.align		4
        /*0000*/ 	.byte	0x04, 0x37
        /*0002*/ 	.short	(.L_11 - .L_10)
.L_10:
        /*0004*/ 	.word	0x00000082


	//----- nvinfo : EIATTR_KPARAM_INFO
	.align		4
.L_11:
        /*0008*/ 	.byte	0x04, 0x17
        /*000a*/ 	.short	(.L_13 - .L_12)
.L_12:
        /*000c*/ 	.word	0x00000000
        /*0010*/ 	.short	0x000b
        /*0012*/ 	.short	0x0040
        /*0014*/ 	.byte	0x00, 0xf5, 0x21, 0x00


	//----- nvinfo : EIATTR_KPARAM_INFO
	.align		4
.L_13:
        /*0018*/ 	.byte	0x04, 0x17
        /*001a*/ 	.short	(.L_15 - .L_14)
.L_14:
        /*001c*/ 	.word	0x00000000
        /*0020*/ 	.short	0x000a
        /*0022*/ 	.short	0x0038
        /*0024*/ 	.byte	0x00, 0xf5, 0x21, 0x00


	//----- nvinfo : EIATTR_KPARAM_INFO
	.align		4
.L_15:
        /*0028*/ 	.byte	0x04, 0x17
        /*002a*/ 	.short	(.L_17 - .L_16)
.L_16:
        /*002c*/ 	.word	0x00000000
        /*0030*/ 	.short	0x0009
        /*0032*/ 	.short	0x0030
        /*0034*/ 	.byte	0x00, 0xf5, 0x21, 0x00


	//----- nvinfo : EIATTR_KPARAM_INFO
	.align		4
.L_17:
        /*0038*/ 	.byte	0x04, 0x17
        /*003a*/ 	.short	(.L_19 - .L_18)
.L_18:
        /*003c*/ 	.word	0x00000000
        /*0040*/ 	.short	0x0008
        /*0042*/ 	.short	0x0028
        /*0044*/ 	.byte	0x00, 0xf5, 0x21, 0x00


	//----- nvinfo : EIATTR_KPARAM_INFO
	.align		4
.L_19:
        /*0048*/ 	.byte	0x04, 0x17
        /*004a*/ 	.short	(.L_21 - .L_20)
.L_20:
        /*004c*/ 	.word	0x00000000
        /*0050*/ 	.short	0x0007
        /*0052*/ 	.short	0x0020
        /*0054*/ 	.byte	0x00, 0xf5, 0x21, 0x00


	//----- nvinfo : EIATTR_KPARAM_INFO
	.align		4
.L_21:
        /*0058*/ 	.byte	0x04, 0x17
        /*005a*/ 	.short	(.L_23 - .L_22)
.L_22:
        /*005c*/ 	.word	0x00000000
        /*0060*/ 	.short	0x0006
        /*0062*/ 	.short	0x001c
        /*0064*/ 	.byte	0x00, 0xf0, 0x11, 0x00


	//----- nvinfo : EIATTR_KPARAM_INFO
	.align		4
.L_23:
        /*0068*/ 	.byte	0x04, 0x17
        /*006a*/ 	.short	(.L_25 - .L_24)
.L_24:
        /*006c*/ 	.word	0x00000000
        /*0070*/ 	.short	0x0005
        /*0072*/ 	.short	0x0018
        /*0074*/ 	.byte	0x00, 0xf0, 0x11, 0x00


	//----- nvinfo : EIATTR_KPARAM_INFO
	.align		4
.L_25:
        /*0078*/ 	.byte	0x04, 0x17
        /*007a*/ 	.short	(.L_27 - .L_26)
.L_26:
        /*007c*/ 	.word	0x00000000
        /*0080*/ 	.short	0x0004
        /*0082*/ 	.short	0x0014
        /*0084*/ 	.byte	0x00, 0xf0, 0x11, 0x00


	//----- nvinfo : EIATTR_KPARAM_INFO
	.align		4
.L_27:
        /*0088*/ 	.byte	0x04, 0x17
        /*008a*/ 	.short	(.L_29 - .L_28)
.L_28:
        /*008c*/ 	.word	0x00000000
        /*0090*/ 	.short	0x0003
        /*0092*/ 	.short	0x0010
        /*0094*/ 	.byte	0x00, 0xf0, 0x11, 0x00


	//----- nvinfo : EIATTR_KPARAM_INFO
	.align		4
.L_29:
        /*0098*/ 	.byte	0x04, 0x17
        /*009a*/ 	.short	(.L_31 - .L_30)
.L_30:
        /*009c*/ 	.word	0x00000000
        /*00a0*/ 	.short	0x0002
        /*00a2*/ 	.short	0x000c
        /*00a4*/ 	.byte	0x00, 0xf0, 0x11, 0x00


	//----- nvinfo : EIATTR_KPARAM_INFO
	.align		4
.L_31:
        /*00a8*/ 	.byte	0x04, 0x17
        /*00aa*/ 	.short	(.L_33 - .L_32)
.L_32:
        /*00ac*/ 	.word	0x00000000
        /*00b0*/ 	.short	0x0001
        /*00b2*/ 	.short	0x0008
        /*00b4*/ 	.byte	0x00, 0xf0, 0x11, 0x00


	//----- nvinfo : EIATTR_KPARAM_INFO
	.align		4
.L_33:
        /*00b8*/ 	.byte	0x04, 0x17
        /*00ba*/ 	.short	(.L_35 - .L_34)
.L_34:
        /*00bc*/ 	.word	0x00000000
        /*00c0*/ 	.short	0x0000
        /*00c2*/ 	.short	0x0000
        /*00c4*/ 	.byte	0x00, 0xf5, 0x21, 0x00


	//----- nvinfo : EIATTR_SPARSE_MMA_MASK
	.align		4
.L_35:
        /*00c8*/ 	.byte	0x03, 0x50
        /*00ca*/ 	.short	0x0000


	//----- nvinfo : EIATTR_MAXREG_COUNT
	.align		4
        /*00cc*/ 	.byte	0x03, 0x1b
        /*00ce*/ 	.short	0x00ff


	//----- nvinfo : EIATTR_MERCURY_ISA_VERSION
	.align		4
        /*00d0*/ 	.byte	0x03, 0x5f
        /*00d2*/ 	.short	0x0101


	//----- nvinfo : EIATTR_VRC_CTA_INIT_COUNT
	.align		4
        /*00d4*/ 	.byte	0x02, 0x4a
	.zero		1
	.zero		1


	//----- nvinfo : EIATTR_EXIT_INSTR_OFFSETS
	.align		4
        /*00d8*/ 	.byte	0x04, 0x1c
        /*00da*/ 	.short	(.L_37 - .L_36)


	//   ....[0]....
.L_36:
        /*00dc*/ 	.word	0x000001a0


	//   ....[1]....
        /*00e0*/ 	.word	0x00000250


	//   ....[2]....
        /*00e4*/ 	.word	0x000003b0


	//   ....[3]....
        /*00e8*/ 	.word	0x00000ca0


	//----- nvinfo : EIATTR_CRS_STACK_SIZE
	.align		4
.L_37:
        /*00ec*/ 	.byte	0x04, 0x1e
        /*00ee*/ 	.short	(.L_39 - .L_38)
.L_38:
        /*00f0*/ 	.word	0x00000000


	//----- nvinfo : EIATTR_CBANK_PARAM_SIZE
	.align		4
.L_39:
        /*00f4*/ 	.byte	0x03, 0x19
        /*00f6*/ 	.short	0x0048


	//----- nvinfo : EIATTR_PARAM_CBANK
	.align		4
        /*00f8*/ 	.byte	0x04, 0x0a
        /*00fa*/ 	.short	(.L_41 - .L_40)
	.align		4
.L_40:
        /*00fc*/ 	.word	index@(.nv.constant0.update_kvector_nonlocalpt_kernel)
        /*0100*/ 	.short	0x0380
        /*0102*/ 	.short	0x0048


	//----- nvinfo : EIATTR_SW_WAR
	.align		4
.L_41:
        /*0104*/ 	.byte	0x04, 0x36
        /*0106*/ 	.short	(.L_43 - .L_42)
.L_42:
        /*0108*/ 	.word	0x00000008
.L_43:


//--------------------- .nv.callgraph             --------------------------
	.section	.nv.callgraph,"",@"SHT_CUDA_CALLGRAPH"
	.align	4
	.sectionentsize	8
	.align		4
        /*0000*/ 	.word	0x00000000
	.align		4
        /*0004*/ 	.word	0xffffffff
	.align		4
        /*0008*/ 	.word	0x00000000
	.align		4
        /*000c*/ 	.word	0xfffffffe
	.align		4
        /*0010*/ 	.word	0x00000000
	.align		4
        /*0014*/ 	.word	0xfffffffd
	.align		4
        /*0018*/ 	.word	0x00000000
	.align		4
        /*001c*/ 	.word	0xfffffffc


//--------------------- .nv.constant4             --------------------------
	.section	.nv.constant4,"a",@progbits
	.align	8
	.align		8
.nv.constant4:
        /*0000*/ 	.dword	__cudart_i2opi_d
	.align		8
        /*0008*/ 	.dword	__cudart_sin_cos_coeffs


//--------------------- .text.update_kvector_nonlocalpt_kernel --------------------------
	.section	.text.update_kvector_nonlocalpt_kernel,"ax",@progbits
	.align	128
        .global         update_kvector_nonlocalpt_kernel
        .type           update_kvector_nonlocalpt_kernel,@function
        .size           update_kvector_nonlocalpt_kernel,(.L_x_16 - update_kvector_nonlocalpt_kernel)
        .other          update_kvector_nonlocalpt_kernel,@"STO_CUDA_ENTRY STV_DEFAULT"
update_kvector_nonlocalpt_kernel:
.text.update_kvector_nonlocalpt_kernel:
[----:B------:R-:W0:Y:S08]  /*0000*/  LDC R1, c[0x0][0x37c] ;  /* 0x0000df00ff017b82 */ /* 0x000e300000000800 */
[----:B------:R-:W1:Y:S01]  /*0010*/  LDC R0, c[0x0][0x394] ;  /* 0x0000e500ff007b82 */ /* 0x000e620000000800 */
[----:B0-----:R-:W-:-:S07]  /*0020*/  VIADD R1, R1, 0xffffffd8 ;  /* 0xffffffd801017836 */ /* 0x001fce0000000000 */
[----:B------:R-:W0:Y:S08]  /*0030*/  S2UR UR4, SR_CTAID.X ;  /* 0x00000000000479c3 */ /* 0x000e300000002500 */
[----:B------:R-:W2:Y:S01]  /*0040*/  LDC.64 R20, c[0x0][0x388] ;  /* 0x0000e200ff147b82 */ /* 0x000ea20000000a00 */
[----:B-1----:R-:W1:Y:S01]  /*0050*/  I2F.U32.RP R4, R0 ;  /* 0x0000000000047306 */ /* 0x002e620000209000 */
[----:B------:R-:W-:-:S07]  /*0060*/  LOP3.LUT R25, RZ, R0, RZ, 0x33, !PT ;  /* 0x00000000ff197212 */ /* 0x000fce00078e33ff */
[----:B-1----:R-:W1:Y:S02]  /*0070*/  MUFU.RCP R4, R4 ;  /* 0x0000000400047308 */ /* 0x002e640000001000 */
[----:B-1----:R-:W-:-:S06]  /*0080*/  VIADD R2, R4, 0xffffffe ;  /* 0x0ffffffe04027836 */ /* 0x002fcc0000000000 */
[----:B------:R1:W3:Y:S02]  /*0090*/  F2I.FTZ.U32.TRUNC.NTZ R3, R2 ;  /* 0x0000000200037305 */ /* 0x0002e4000021f000 */
[----:B-1----:R-:W-:Y:S02]  /*00a0*/  IMAD.MOV.U32 R2, RZ, RZ, RZ ;  /* 0x000000ffff027224 */ /* 0x002fe400078e00ff */
[----:B---3--:R-:W-:-:S04]  /*00b0*/  IMAD.MOV R5, RZ, RZ, -R3 ;  /* 0x000000ffff057224 */ /* 0x008fc800078e0a03 */
[----:B------:R-:W-:-:S04]  /*00c0*/  IMAD R5, R5, R0, RZ ;  /* 0x0000000005057224 */ /* 0x000fc800078e02ff */
[----:B------:R-:W-:-:S06]  /*00d0*/  IMAD.HI.U32 R3, R3, R5, R2 ;  /* 0x0000000503037227 */ /* 0x000fcc00078e0002 */
[----:B0-----:R-:W-:-:S04]  /*00e0*/  IMAD.HI.U32 R6, R3, UR4, RZ ;  /* 0x0000000403067c27 */ /* 0x001fc8000f8e00ff */
[----:B------:R-:W-:-:S04]  /*00f0*/  IMAD.MOV R5, RZ, RZ, -R6 ;  /* 0x000000ffff057224 */ /* 0x000fc800078e0a06 */
[----:B------:R-:W-:-:S05]  /*0100*/  IMAD R5, R0, R5, UR4 ;  /* 0x0000000400057e24 */ /* 0x000fca000f8e0205 */
[----:B------:R-:W-:-:S13]  /*0110*/  ISETP.GE.U32.AND P0, PT, R5, R0, PT ;  /* 0x000000000500720c */ /* 0x000fda0003f06070 */
[----:B------:R-:W-:Y:S02]  /*0120*/  @P0 IMAD.IADD R5, R5, 0x1, -R0 ;  /* 0x0000000105050824 */ /* 0x000fe400078e0a00 */
[----:B------:R-:W-:Y:S01]  /*0130*/  @P0 VIADD R6, R6, 0x1 ;  /* 0x0000000106060836 */ /* 0x000fe20000000000 */
[----:B------:R-:W-:Y:S02]  /*0140*/  ISETP.NE.U32.AND P0, PT, R0, RZ, PT ;  /* 0x000000ff0000720c */ /* 0x000fe40003f05070 */
[----:B------:R-:W-:-:S13]  /*0150*/  ISETP.GE.U32.AND P1, PT, R5, R0, PT ;  /* 0x000000000500720c */ /* 0x000fda0003f26070 */
[----:B------:R-:W-:-:S05]  /*0160*/  @P1 VIADD R6, R6, 0x1 ;  /* 0x0000000106061836 */ /* 0x000fca0000000000 */
[----:B------:R-:W-:-:S04]  /*0170*/  SEL R7, R25, R6, !P0 ;  /* 0x0000000619077207 */ /* 0x000fc80004000000 */
[----:B--2---:R-:W-:-:S04]  /*0180*/  IADD3 R20, PT, PT, R7, -0x1, R20 ;  /* 0xffffffff07147810 */ /* 0x004fc80007ffe014 */
[----:B------:R-:W-:-:S13]  /*0190*/  ISETP.GE.U32.AND P2, PT, R20, R21, PT ;  /* 0x000000151400720c */ /* 0x000fda0003f46070 */
[----:B------:R-:W-:Y:S05]  /*01a0*/  @P2 EXIT ;  /* 0x000000000000294d */ /* 0x000fea0003800000 */
[----:B------:R-:W0:Y:S01]  /*01b0*/  LDC.64 R2, c[0x0][0x3a0] ;  /* 0x0000e800ff027b82 */ /* 0x000e220000000a00 */
[----:B------:R-:W1:Y:S01]  /*01c0*/  LDCU.64 UR6, c[0x0][0x358] ;  /* 0x00006b00ff0677ac */ /* 0x000e620008000a00 */
[----:B------:R-:W-:-:S05]  /*01d0*/  IMAD.IADD R4, R5, 0x1, -R0 ;  /* 0x0000000105047824 */ /* 0x000fca00078e0a00 */
[----:B------:R-:W-:Y:S02]  /*01e0*/  @P0 SEL R25, R4, R5, P1 ;  /* 0x0000000504190207 */ /* 0x000fe40000800000 */
[----:B------:R-:W2:Y:S03]  /*01f0*/  LDC.64 R4, c[0x0][0x3a8] ;  /* 0x0000ea00ff047b82 */ /* 0x000ea60000000a00 */
[----:B0-----:R-:W-:-:S05]  /*0200*/  IMAD.WIDE.U32 R2, R25, 0x4, R2 ;  /* 0x0000000419027825 */ /* 0x001fca00078e0002 */
[----:B-1----:R-:W2:Y:S02]  /*0210*/  LDG.E R9, desc[UR6][R2.64] ;  /* 0x0000000602097981 */ /* 0x002ea4000c1e1900 */
[----:B--2---:R-:W-:-:S05]  /*0220*/  IMAD.WIDE R4, R9, 0x4, R4 ;  /* 0x0000000409047825 */ /* 0x004fca00078e0204 */
[----:B------:R-:W2:Y:S02]  /*0230*/  LDG.E R23, desc[UR6][R4.64+-0x4] ;  /* 0xfffffc0604177981 */ /* 0x000ea4000c1e1900 */
[----:B--2---:R-:W-:-:S13]  /*0240*/  ISETP.GE.AND P0, PT, R23, 0x1, PT ;  /* 0x000000011700780c */ /* 0x004fda0003f06270 */
[----:B------:R-:W-:Y:S05]  /*0250*/  @!P0 EXIT ;  /* 0x000000000000894d */ /* 0x000fea0003800000 */
[----:B------:R-:W0:Y:S01]  /*0260*/  LDC.64 R18, c[0x0][0x3c0] ;  /* 0x0000f000ff127b82 */ /* 0x000e220000000a00 */
[----:B------:R-:W-:Y:S01]  /*0270*/  IMAD R3, R7, 0x3, RZ ;  /* 0x0000000307037824 */ /* 0x000fe200078e02ff */
[----:B------:R-:W1:Y:S03]  /*0280*/  LDCU UR4, c[0x0][0x398] ;  /* 0x00007300ff0477ac */ /* 0x000e660008000800 */
[C---:B------:R-:W-:Y:S01]  /*0290*/  VIADD R17, R3.reuse, 0x1 ;  /* 0x0000000103117836 */ /* 0x040fe20000000000 */
[----:B------:R-:W2:Y:S01]  /*02a0*/  LDCU UR5, c[0x0][0x398] ;  /* 0x00007300ff0577ac */ /* 0x000ea20008000800 */
[C---:B------:R-:W-:Y:S01]  /*02b0*/  VIADD R5, R3.reuse, 0x2 ;  /* 0x0000000203057836 */ /* 0x040fe20000000000 */
[----:B------:R-:W3:Y:S01]  /*02c0*/  LDCU.64 UR10, c[0x4][0x8] ;  /* 0x01000100ff0a77ac */ /* 0x000ee20008000a00 */
[----:B0-----:R-:W-:-:S04]  /*02d0*/  IMAD.WIDE.U32 R2, R3, 0x8, R18 ;  /* 0x0000000803027825 */ /* 0x001fc800078e0012 */
[--C-:B------:R-:W-:Y:S02]  /*02e0*/  IMAD.WIDE.U32 R16, R17, 0x8, R18.reuse ;  /* 0x0000000811107825 */ /* 0x100fe400078e0012 */
[----:B------:R-:W5:Y:S02]  /*02f0*/  LDG.E.64 R2, desc[UR6][R2.64] ;  /* 0x0000000602027981 */ /* 0x000f64000c1e1b00 */
[----:B------:R-:W-:Y:S02]  /*0300*/  IMAD.WIDE.U32 R18, R5, 0x8, R18 ;  /* 0x0000000805127825 */ /* 0x000fe400078e0012 */
[----:B------:R-:W5:Y:S04]  /*0310*/  LDG.E.64 R16, desc[UR6][R16.64] ;  /* 0x0000000610107981 */ /* 0x000f68000c1e1b00 */
[----:B------:R-:W5:Y:S01]  /*0320*/  LDG.E.64 R18, desc[UR6][R18.64] ;  /* 0x0000000612127981 */ /* 0x000f62000c1e1b00 */
[----:B-1----:R-:W-:-:S02]  /*0330*/  IMAD R5, R0, UR4, RZ ;  /* 0x0000000400057c24 */ /* 0x002fc4000f8e02ff */
[----:B------:R-:W-:Y:S02]  /*0340*/  VIADD R21, R9, 0xffffffff ;  /* 0xffffffff09157836 */ /* 0x000fe40000000000 */
[----:B------:R-:W-:Y:S02]  /*0350*/  IMAD R20, R20, R5, RZ ;  /* 0x0000000514147224 */ /* 0x000fe400078e02ff */
[----:B------:R-:W-:Y:S01]  /*0360*/  IMAD R21, R21, UR4, RZ ;  /* 0x0000000415157c24 */ /* 0x000fe2000f8e02ff */
[----:B--23--:R-:W-:-:S06]  /*0370*/  UMOV UR4, URZ ;  /* 0x000000ff00047c82 */ /* 0x00cfcc0008000000 */
.L_x_7:
[----:B0-----:R-:W0:Y:S02]  /*0380*/  S2R R0, SR_TID.X ;  /* 0x0000000000007919 */ /* 0x001e240000002100 */
[----:B0-----:R-:W-:-:S05]  /*0390*/  VIADD R0, R0, UR4 ;  /* 0x0000000400007c36 */ /* 0x001fca0008000000 */
[----:B------:R-:W-:-:S13]  /*03a0*/  ISETP.GE.AND P0, PT, R0, R23, PT ;  /* 0x000000170000720c */ /* 0x000fda0003f06270 */
[----:B------:R-:W-:Y:S05]  /*03b0*/  @P0 EXIT ;  /* 0x000000000000094d */ /* 0x000fea0003800000 */
[----:B------:R-:W0:Y:S01]  /*03c0*/  LDC.64 R4, c[0x0][0x3b0] ;  /* 0x0000ec00ff047b82 */ /* 0x000e220000000a00 */
[----:B------:R-:W-:-:S04]  /*03d0*/  IMAD.IADD R7, R21, 0x1, R0 ;  /* 0x0000000115077824 */ /* 0x000fc800078e0200 */
[----:B------:R-:W-:-:S04]  /*03e0*/  IMAD R7, R7, 0x3, RZ ;  /* 0x0000000307077824 */ /* 0x000fc800078e02ff */
[----:B0-----:R-:W-:-:S05]  /*03f0*/  IMAD.WIDE R4, R7, 0x8, R4 ;  /* 0x0000000807047825 */ /* 0x001fca00078e0204 */
[----:B------:R-:W2:Y:S04]  /*0400*/  LDG.E.64 R8, desc[UR6][R4.64+0x8] ;  /* 0x0000080604087981 */ /* 0x000ea8000c1e1b00 */
[----:B------:R-:W3:Y:S04]  /*0410*/  LDG.E.64 R6, desc[UR6][R4.64] ;  /* 0x0000000604067981 */ /* 0x000ee8000c1e1b00 */
[----:B------:R-:W4:Y:S01]  /*0420*/  LDG.E.64 R28, desc[UR6][R4.64+0x10] ;  /* 0x00001006041c7981 */ /* 0x000f22000c1e1b00 */
[----:B------:R-:W-:Y:S01]  /*0430*/  BSSY.RECONVERGENT B0, `(.L_x_0) ;  /* 0x0000022000007945 */ /* 0x000fe20003800200 */
[----:B--2--5:R-:W-:-:S08]  /*0440*/  DMUL R8, R16, R8 ;  /* 0x0000000810087228 */ /* 0x024fd00000000000 */
[----:B---3--:R-:W-:-:S08]  /*0450*/  DFMA R6, R2, R6, R8 ;  /* 0x000000060206722b */ /* 0x008fd00000000008 */
[----:B----4-:R-:W-:-:S08]  /*0460*/  DFMA R28, R18, R28, R6 ;  /* 0x0000001c121c722b */ /* 0x010fd00000000006 */
[----:B------:R-:W-:-:S14]  /*0470*/  DSETP.NEU.AND P0, PT, |R28|, +INF , PT ;  /* 0x7ff000001c00742a */ /* 0x000fdc0003f0d200 */
[----:B------:R-:W-:Y:S01]  /*0480*/  @!P0 DMUL R26, RZ, R28 ;  /* 0x0000001cff1a8228 */ /* 0x000fe20000000000 */
[----:B------:R-:W-:Y:S01]  /*0490*/  @!P0 IMAD.MOV.U32 R22, RZ, RZ, 0x1 ;  /* 0x00000001ff168424 */ /* 0x000fe200078e00ff */
[----:B------:R-:W-:Y:S09]  /*04a0*/  @!P0 BRA `(.L_x_1) ;  /* 0x0000000000688947 */ /* 0x000ff20003800000 */
[----:B------:R-:W-:Y:S01]  /*04b0*/  UMOV UR8, 0x6dc9c883 ;  /* 0x6dc9c88300087882 */ /* 0x000fe20000000000 */
[----:B------:R-:W-:Y:S01]  /*04c0*/  UMOV UR9, 0x3fe45f30 ;  /* 0x3fe45f3000097882 */ /* 0x000fe20000000000 */
[C---:B------:R-:W-:Y:S01]  /*04d0*/  DSETP.GE.AND P0, PT, |R28|.reuse, 2.14748364800000000000e+09, PT ;  /* 0x41e000001c00742a */ /* 0x040fe20003f06200 */
[----:B------:R-:W-:Y:S01]  /*04e0*/  BSSY.RECONVERGENT B1, `(.L_x_2) ;  /* 0x0000015000017945 */ /* 0x000fe20003800200 */
[----:B------:R-:W-:Y:S01]  /*04f0*/  DMUL R4, R28, UR8 ;  /* 0x000000081c047c28 */ /* 0x000fe20008000000 */
[----:B------:R-:W-:Y:S01]  /*0500*/  UMOV UR8, 0x54442d18 ;  /* 0x54442d1800087882 */ /* 0x000fe20000000000 */
[----:B------:R-:W-:-:S08]  /*0510*/  UMOV UR9, 0x3ff921fb ;  /* 0x3ff921fb00097882 */ /* 0x000fd00000000000 */
[----:B------:R-:W0:Y:S08]  /*0520*/  F2I.F64 R4, R4 ;  /* 0x0000000400047311 */ /* 0x000e300000301100 */
[----:B0-----:R-:W0:Y:S02]  /*0530*/  I2F.F64 R26, R4 ;  /* 0x00000004001a7312 */ /* 0x001e240000201c00 */
[----:B0-----:R-:W-:Y:S01]  /*0540*/  DFMA R6, R26, -UR8, R28 ;  /* 0x800000081a067c2b */ /* 0x001fe2000800001c */
[----:B------:R-:W-:Y:S01]  /*0550*/  UMOV UR8, 0x33145c00 ;  /* 0x33145c0000087882 */ /* 0x000fe20000000000 */
[----:B------:R-:W-:-:S06]  /*0560*/  UMOV UR9, 0x3c91a626 ;  /* 0x3c91a62600097882 */ /* 0x000fcc0000000000 */
[----:B------:R-:W-:Y:S01]  /*0570*/  DFMA R6, R26, -UR8, R6 ;  /* 0x800000081a067c2b */ /* 0x000fe20008000006 */
[----:B------:R-:W-:Y:S01]  /*0580*/  UMOV UR8, 0x252049c0 ;  /* 0x252049c000087882 */ /* 0x000fe20000000000 */
[----:B------:R-:W-:-:S06]  /*0590*/  UMOV UR9, 0x397b839a ;  /* 0x397b839a00097882 */ /* 0x000fcc0000000000 */
[----:B------:R-:W-:Y:S01]  /*05a0*/  DFMA R26, R26, -UR8, R6 ;  /* 0x800000081a1a7c2b */ /* 0x000fe20008000006 */
[----:B------:R-:W-:Y:S10]  /*05b0*/  @!P0 BRA `(.L_x_3) ;  /* 0x00000000001c8947 */ /* 0x000ff40003800000 */
[----:B------:R-:W-:Y:S01]  /*05c0*/  IMAD.MOV.U32 R6, RZ, RZ, R28 ;  /* 0x000000ffff067224 */ /* 0x000fe200078e001c */
[----:B------:R-:W-:Y:S01]  /*05d0*/  MOV R22, 0x600 ;  /* 0x0000060000167802 */ /* 0x000fe20000000f00 */
[----:B------:R-:W-:-:S07]  /*05e0*/  IMAD.MOV.U32 R14, RZ, RZ, R29 ;  /* 0x000000ffff0e7224 */ /* 0x000fce00078e001d */
[----:B------:R-:W-:Y:S05]  /*05f0*/  CALL.REL.NOINC `($update_kvector_nonlocalpt_kernel$__internal_trig_reduction_slowpathd) ;  /* 0x0000000400ac7944 */ /* 0x000fea0003c00000 */
[----:B------:R-:W-:Y:S02]  /*0600*/  IMAD.MOV.U32 R4, RZ, RZ, R8 ;  /* 0x000000ffff047224 */ /* 0x000fe400078e0008 */
[----:B------:R-:W-:Y:S02]  /*0610*/  IMAD.MOV.U32 R26, RZ, RZ, R6 ;  /* 0x000000ffff1a7224 */ /* 0x000fe400078e0006 */
[----:B------:R-:W-:-:S07]  /*0620*/  IMAD.MOV.U32 R27, RZ, RZ, R7 ;  /* 0x000000ffff1b7224 */ /* 0x000fce00078e0007 */
.L_x_3:
[----:B------:R-:W-:Y:S05]  /*0630*/  BSYNC.RECONVERGENT B1 ;  /* 0x0000000000017941 */ /* 0x000fea0003800200 */
.L_x_2:
[----:B------:R-:W-:-:S07]  /*0640*/  VIADD R22, R4, 0x1 ;  /* 0x0000000104167836 */ /* 0x000fce0000000000 */
.L_x_1:
[----:B------:R-:W-:Y:S05]  /*0650*/  BSYNC.RECONVERGENT B0 ;  /* 0x0000000000007941 */ /* 0x000fea0003800200 */
.L_x_0:
[----:B------:R-:W-:-:S05]  /*0660*/  IMAD.SHL.U32 R4, R22, 0x40, RZ ;  /* 0x0000004016047824 */ /* 0x000fca00078e00ff */
[----:B------:R-:W-:-:S04]  /*0670*/  LOP3.LUT R4, R4, 0x40, RZ, 0xc0, !PT ;  /* 0x0000004004047812 */ /* 0x000fc800078ec0ff */
[----:B------:R-:W-:-:S05]  /*0680*/  IADD3 R34, P0, PT, R4, UR10, RZ ;  /* 0x0000000a04227c10 */ /* 0x000fca000ff1e0ff */
[----:B------:R-:W-:-:S05]  /*0690*/  IMAD.X R35, RZ, RZ, UR11, P0 ;  /* 0x0000000bff237e24 */ /* 0x000fca00080e06ff */
[----:B------:R-:W2:Y:S04]  /*06a0*/  LDG.E.128.CONSTANT R4, desc[UR6][R34.64] ;  /* 0x0000000622047981 */ /* 0x000ea8000c1e9d00 */
[----:B------:R-:W3:Y:S04]  /*06b0*/  LDG.E.128.CONSTANT R8, desc[UR6][R34.64+0x10] ;  /* 0x0000100622087981 */ /* 0x000ee8000c1e9d00 */
[----:B------:R-:W4:Y:S01]  /*06c0*/  LDG.E.128.CONSTANT R12, desc[UR6][R34.64+0x20] ;  /* 0x00002006220c7981 */ /* 0x000f22000c1e9d00 */
[----:B------:R-:W-:Y:S01]  /*06d0*/  LOP3.LUT R24, R22, 0x1, RZ, 0xc0, !PT ;  /* 0x0000000116187812 */ /* 0x000fe200078ec0ff */
[----:B------:R-:W-:Y:S01]  /*06e0*/  IMAD.MOV.U32 R32, RZ, RZ, 0x20fd8164 ;  /* 0x20fd8164ff207424 */ /* 0x000fe200078e00ff */
[----:B------:R-:W-:Y:S01]  /*06f0*/  DMUL R30, R26, R26 ;  /* 0x0000001a1a1e7228 */ /* 0x000fe20000000000 */
[----:B------:R-:W-:Y:S01]  /*0700*/  BSSY.RECONVERGENT B0, `(.L_x_4) ;  /* 0x0000030000007945 */ /* 0x000fe20003800200 */
[----:B------:R-:W-:Y:S01]  /*0710*/  ISETP.NE.U32.AND P0, PT, R24, 0x1, PT ;  /* 0x000000011800780c */ /* 0x000fe20003f05070 */
[----:B------:R-:W-:Y:S01]  /*0720*/  IMAD.MOV.U32 R24, RZ, RZ, 0x3da8ff83 ;  /* 0x3da8ff83ff187424 */ /* 0x000fe200078e00ff */
[----:B------:R-:W-:-:S02]  /*0730*/  DSETP.NEU.AND P1, PT, |R28|, +INF , PT ;  /* 0x7ff000001c00742a */ /* 0x000fc40003f2d200 */
[----:B------:R-:W-:Y:S02]  /*0740*/  FSEL R32, R32, -8.06006814911005101289e+34, !P0 ;  /* 0xf9785eba20207808 */ /* 0x000fe40004000000 */
[----:B------:R-:W-:-:S06]  /*0750*/  FSEL R33, -R24, 0.11223486810922622681, !P0 ;  /* 0x3de5db6518217808 */ /* 0x000fcc0004000100 */
[----:B--2---:R-:W-:-:S08]  /*0760*/  DFMA R4, R30, R32, R4 ;  /* 0x000000201e04722b */ /* 0x004fd00000000004 */
[----:B------:R-:W-:-:S08]  /*0770*/  DFMA R4, R30, R4, R6 ;  /* 0x000000041e04722b */ /* 0x000fd00000000006 */
[----:B---3--:R-:W-:-:S08]  /*0780*/  DFMA R4, R30, R4, R8 ;  /* 0x000000041e04722b */ /* 0x008fd00000000008 */
[----:B------:R-:W-:-:S08]  /*0790*/  DFMA R4, R30, R4, R10 ;  /* 0x000000041e04722b */ /* 0x000fd0000000000a */
[----:B----4-:R-:W-:-:S08]  /*07a0*/  DFMA R4, R30, R4, R12 ;  /* 0x000000041e04722b */ /* 0x010fd0000000000c */
[----:B------:R-:W-:-:S08]  /*07b0*/  DFMA R4, R30, R4, R14 ;  /* 0x000000041e04722b */ /* 0x000fd0000000000e */
[----:B------:R-:W-:Y:S02]  /*07c0*/  DFMA R26, R4, R26, R26 ;  /* 0x0000001a041a722b */ /* 0x000fe4000000001a */
[----:B------:R-:W-:Y:S02]  /*07d0*/  DFMA R4, R30, R4, 1 ;  /* 0x3ff000001e04742b */ /* 0x000fe40000000004 */
[----:B------:R-:W-:-:S08]  /*07e0*/  @!P1 DMUL R30, RZ, R28 ;  /* 0x0000001cff1e9228 */ /* 0x000fd00000000000 */
[----:B------:R-:W-:Y:S02]  /*07f0*/  FSEL R6, R4, R26, !P0 ;  /* 0x0000001a04067208 */ /* 0x000fe40004000000 */
[----:B------:R-:W-:Y:S02]  /*0800*/  FSEL R7, R5, R27, !P0 ;  /* 0x0000001b05077208 */ /* 0x000fe40004000000 */
[----:B------:R-:W-:Y:S01]  /*0810*/  LOP3.LUT P0, RZ, R22, 0x2, RZ, 0xc0, !PT ;  /* 0x0000000216ff7812 */ /* 0x000fe2000780c0ff */
[----:B------:R-:W-:-:S03]  /*0820*/  @!P1 IMAD.MOV.U32 R22, RZ, RZ, RZ ;  /* 0x000000ffff169224 */ /* 0x000fc600078e00ff */
[----:B------:R-:W-:-:S10]  /*0830*/  DADD R4, RZ, -R6 ;  /* 0x00000000ff047229 */ /* 0x000fd40000000806 */
[----:B------:R-:W-:Y:S02]  /*0840*/  FSEL R26, R6, R4, !P0 ;  /* 0x00000004061a7208 */ /* 0x000fe40004000000 */
[----:B------:R-:W-:Y:S01]  /*0850*/  FSEL R27, R7, R5, !P0 ;  /* 0x00000005071b7208 */ /* 0x000fe20004000000 */
[----:B------:R-:W-:Y:S06]  /*0860*/  @!P1 BRA `(.L_x_5) ;  /* 0x0000000000649947 */ /* 0x000fec0003800000 */
[----:B------:R-:W-:Y:S01]  /*0870*/  UMOV UR8, 0x6dc9c883 ;  /* 0x6dc9c88300087882 */ /* 0x000fe20000000000 */
[----:B------:R-:W-:Y:S01]  /*0880*/  UMOV UR9, 0x3fe45f30 ;  /* 0x3fe45f3000097882 */ /* 0x000fe20000000000 */
[C---:B------:R-:W-:Y:S02]  /*0890*/  DSETP.GE.AND P0, PT, |R28|.reuse, 2.14748364800000000000e+09, PT ;  /* 0x41e000001c00742a */ /* 0x040fe40003f06200 */
[----:B------:R-:W-:Y:S01]  /*08a0*/  DMUL R4, R28, UR8 ;  /* 0x000000081c047c28 */ /* 0x000fe20008000000 */
[----:B------:R-:W-:Y:S01]  /*08b0*/  UMOV UR8, 0x54442d18 ;  /* 0x54442d1800087882 */ /* 0x000fe20000000000 */
[----:B------:R-:W-:-:S04]  /*08c0*/  UMOV UR9, 0x3ff921fb ;  /* 0x3ff921fb00097882 */ /* 0x000fc80000000000 */
        /* <DEDUP_REMOVED lines=10> */
[----:B------:R-:W-:Y:S01]  /*0970*/  BSSY.RECONVERGENT B1, `(.L_x_6) ;  /* 0x0000005000017945 */ /* 0x000fe20003800200 */
[----:B------:R-:W-:Y:S01]  /*0980*/  IMAD.MOV.U32 R6, RZ, RZ, R28 ;  /* 0x000000ffff067224 */ /* 0x000fe200078e001c */
[----:B------:R-:W-:Y:S01]  /*0990*/  MOV R22, 0x9c0 ;  /* 0x000009c000167802 */ /* 0x000fe20000000f00 */
[----:B------:R-:W-:-:S07]  /*09a0*/  IMAD.MOV.U32 R14, RZ, RZ, R29 ;  /* 0x000000ffff0e7224 */ /* 0x000fce00078e001d */
[----:B------:R-:W-:Y:S05]  /*09b0*/  CALL.REL.NOINC `($update_kvector_nonlocalpt_kernel$__internal_trig_reduction_slowpathd) ;  /* 0x0000000000bc7944 */ /* 0x000fea0003c00000 */
[----:B------:R-:W-:Y:S05]  /*09c0*/  BSYNC.RECONVERGENT B1 ;  /* 0x0000000000017941 */ /* 0x000fea0003800200 */
.L_x_6:
[----:B------:R-:W-:Y:S02]  /*09d0*/  IMAD.MOV.U32 R22, RZ, RZ, R8 ;  /* 0x000000ffff167224 */ /* 0x000fe400078e0008 */
[----:B------:R-:W-:Y:S02]  /*09e0*/  IMAD.MOV.U32 R30, RZ, RZ, R6 ;  /* 0x000000ffff1e7224 */ /* 0x000fe400078e0006 */
[----:B------:R-:W-:-:S07]  /*09f0*/  IMAD.MOV.U32 R31, RZ, RZ, R7 ;  /* 0x000000ffff1f7224 */ /* 0x000fce00078e0007 */
.L_x_5:
[----:B------:R-:W-:Y:S05]  /*0a00*/  BSYNC.RECONVERGENT B0 ;  /* 0x0000000000007941 */ /* 0x000fea0003800200 */
.L_x_4:
[----:B------:R-:W-:Y:S01]  /*0a10*/  IMAD.SHL.U32 R4, R22, 0x40, RZ ;  /* 0x0000004016047824 */ /* 0x000fe200078e00ff */
[----:B------:R-:W0:Y:S04]  /*0a20*/  LDC.64 R28, c[0x0][0x3b8] ;  /* 0x0000ee00ff1c7b82 */ /* 0x000e280000000a00 */
[----:B------:R-:W-:-:S04]  /*0a30*/  LOP3.LUT R4, R4, 0x40, RZ, 0xc0, !PT ;  /* 0x0000004004047812 */ /* 0x000fc800078ec0ff */
[----:B------:R-:W-:-:S05]  /*0a40*/  IADD3 R34, P0, PT, R4, UR10, RZ ;  /* 0x0000000a04227c10 */ /* 0x000fca000ff1e0ff */
[----:B------:R-:W-:-:S05]  /*0a50*/  IMAD.X R35, RZ, RZ, UR11, P0 ;  /* 0x0000000bff237e24 */ /* 0x000fca00080e06ff */
[----:B------:R-:W2:Y:S04]  /*0a60*/  LDG.E.128.CONSTANT R4, desc[UR6][R34.64] ;  /* 0x0000000622047981 */ /* 0x000ea8000c1e9d00 */
[----:B------:R-:W3:Y:S04]  /*0a70*/  LDG.E.128.CONSTANT R8, desc[UR6][R34.64+0x10] ;  /* 0x0000100622087981 */ /* 0x000ee8000c1e9d00 */
[----:B------:R1:W4:Y:S01]  /*0a80*/  LDG.E.128.CONSTANT R12, desc[UR6][R34.64+0x20] ;  /* 0x00002006220c7981 */ /* 0x000322000c1e9d00 */
[----:B------:R-:W-:-:S04]  /*0a90*/  IMAD R37, R25, UR5, R0 ;  /* 0x0000000519257c24 */ /* 0x000fc8000f8e0200 */
[----:B0-----:R-:W-:-:S06]  /*0aa0*/  IMAD.WIDE.U32 R28, R37, 0x8, R28 ;  /* 0x00000008251c7825 */ /* 0x001fcc00078e001c */
[----:B------:R-:W5:Y:S01]  /*0ab0*/  LDG.E.64 R28, desc[UR6][R28.64] ;  /* 0x000000061c1c7981 */ /* 0x000f62000c1e1b00 */
[----:B------:R-:W-:Y:S01]  /*0ac0*/  LOP3.LUT R0, R22, 0x1, RZ, 0xc0, !PT ;  /* 0x0000000116007812 */ /* 0x000fe200078ec0ff */
[----:B------:R-:W-:Y:S01]  /*0ad0*/  IMAD.MOV.U32 R32, RZ, RZ, 0x20fd8164 ;  /* 0x20fd8164ff207424 */ /* 0x000fe200078e00ff */
[----:B-1----:R-:W-:Y:S01]  /*0ae0*/  DMUL R34, R30, R30 ;  /* 0x0000001e1e227228 */ /* 0x002fe20000000000 */
[----:B------:R-:W-:Y:S01]  /*0af0*/  IMAD.IADD R37, R20, 0x1, R37 ;  /* 0x0000000114257824 */ /* 0x000fe200078e0225 */
[----:B------:R-:W-:Y:S01]  /*0b00*/  ISETP.NE.U32.AND P0, PT, R0, 0x1, PT ;  /* 0x000000010000780c */ /* 0x000fe20003f05070 */
[----:B------:R-:W-:Y:S01]  /*0b10*/  IMAD.MOV.U32 R0, RZ, RZ, 0x3da8ff83 ;  /* 0x3da8ff83ff007424 */ /* 0x000fe200078e00ff */
[----:B------:R-:W-:Y:S02]  /*0b20*/  UIADD3 UR4, UPT, UPT, UR4, 0x100, URZ ;  /* 0x0000010004047890 */ /* 0x000fe4000fffe0ff */
[----:B------:R-:W-:Y:S02]  /*0b30*/  FSEL R32, R32, -8.06006814911005101289e+34, !P0 ;  /* 0xf9785eba20207808 */ /* 0x000fe40004000000 */
[----:B------:R-:W-:-:S06]  /*0b40*/  FSEL R33, -R0, 0.11223486810922622681, !P0 ;  /* 0x3de5db6500217808 */ /* 0x000fcc0004000100 */
[----:B--2---:R-:W-:-:S08]  /*0b50*/  DFMA R4, R34, R32, R4 ;  /* 0x000000202204722b */ /* 0x004fd00000000004 */
[----:B------:R-:W-:-:S08]  /*0b60*/  DFMA R4, R34, R4, R6 ;  /* 0x000000042204722b */ /* 0x000fd00000000006 */
[C---:B---3--:R-:W-:Y:S01]  /*0b70*/  DFMA R4, R34.reuse, R4, R8 ;  /* 0x000000042204722b */ /* 0x048fe20000000008 */
[----:B------:R-:W0:Y:S07]  /*0b80*/  LDC.64 R8, c[0x0][0x380] ;  /* 0x0000e000ff087b82 */ /* 0x000e2e0000000a00 */
[----:B------:R-:W-:-:S08]  /*0b90*/  DFMA R4, R34, R4, R10 ;  /* 0x000000042204722b */ /* 0x000fd0000000000a */
[----:B----4-:R-:W-:-:S08]  /*0ba0*/  DFMA R4, R34, R4, R12 ;  /* 0x000000042204722b */ /* 0x010fd0000000000c */
[----:B------:R-:W-:Y:S01]  /*0bb0*/  DFMA R4, R34, R4, R14 ;  /* 0x000000042204722b */ /* 0x000fe2000000000e */
[----:B0-----:R-:W-:-:S07]  /*0bc0*/  IMAD.WIDE.U32 R8, R37, 0x10, R8 ;  /* 0x0000001025087825 */ /* 0x001fce00078e0008 */
[----:B------:R-:W-:Y:S02]  /*0bd0*/  DFMA R30, R4, R30, R30 ;  /* 0x0000001e041e722b */ /* 0x000fe4000000001e */
[----:B------:R-:W-:-:S10]  /*0be0*/  DFMA R4, R34, R4, 1 ;  /* 0x3ff000002204742b */ /* 0x000fd40000000004 */
[----:B------:R-:W-:Y:S02]  /*0bf0*/  FSEL R6, R4, R30, !P0 ;  /* 0x0000001e04067208 */ /* 0x000fe40004000000 */
[----:B------:R-:W-:Y:S02]  /*0c00*/  FSEL R7, R5, R31, !P0 ;  /* 0x0000001f05077208 */ /* 0x000fe40004000000 */
[----:B------:R-:W-:-:S04]  /*0c10*/  LOP3.LUT P0, RZ, R22, 0x2, RZ, 0xc0, !PT ;  /* 0x0000000216ff7812 */ /* 0x000fc8000780c0ff */
[----:B------:R-:W-:-:S10]  /*0c20*/  DADD R4, RZ, -R6 ;  /* 0x00000000ff047229 */ /* 0x000fd40000000806 */
[----:B------:R-:W-:Y:S02]  /*0c30*/  FSEL R6, R6, R4, !P0 ;  /* 0x0000000406067208 */ /* 0x000fe40004000000 */
[----:B------:R-:W-:Y:S01]  /*0c40*/  FSEL R7, R7, R5, !P0 ;  /* 0x0000000507077208 */ /* 0x000fe20004000000 */
[----:B-----5:R-:W-:Y:S01]  /*0c50*/  DMUL R4, R28, R26 ;  /* 0x0000001a1c047228 */ /* 0x020fe20000000000 */
[----:B------:R-:W-:-:S04]  /*0c60*/  ISETP.LE.AND P0, PT, R23, UR4, PT ;  /* 0x0000000417007c0c */ /* 0x000fc8000bf03270 */
[----:B------:R-:W-:-:S07]  /*0c70*/  DMUL R6, R28, -R6 ;  /* 0x800000061c067228 */ /* 0x000fce0000000000 */
[----:B------:R0:W-:Y:S02]  /*0c80*/  STG.E.128 desc[UR6][R8.64], R4 ;  /* 0x0000000408007986 */ /* 0x0001e4000c101d06 */
[----:B------:R-:W-:Y:S05]  /*0c90*/  @!P0 BRA `(.L_x_7) ;  /* 0xfffffff400b88947 */ /* 0x000fea000383ffff */
[----:B------:R-:W-:Y:S05]  /*0ca0*/  EXIT ;  /* 0x000000000000794d */ /* 0x000fea0003800000 */
        .type           $update_kvector_nonlocalpt_kernel$__internal_trig_reduction_slowpathd,@function
        .size           $update_kvector_nonlocalpt_kernel$__internal_trig_reduction_slowpathd,(.L_x_16 - $update_kvector_nonlocalpt_kernel$__internal_trig_reduction_slowpathd)
$update_kvector_nonlocalpt_kernel$__internal_trig_reduction_slowpathd:
[--C-:B------:R-:W-:Y:S01]  /*0cb0*/  SHF.R.U32.HI R12, RZ, 0x14, R14.reuse ;  /* 0x00000014ff0c7819 */ /* 0x100fe2000001160e */
[----:B------:R-:W-:Y:S02]  /*0cc0*/  IMAD.MOV.U32 R7, RZ, RZ, R14 ;  /* 0x000000ffff077224 */ /* 0x000fe400078e000e */
[----:B------:R-:W-:Y:S01]  /*0cd0*/  IMAD.MOV.U32 R4, RZ, RZ, RZ ;  /* 0x000000ffff047224 */ /* 0x000fe200078e00ff */
[----:B------:R-:W-:-:S04]  /*0ce0*/  LOP3.LUT R5, R12, 0x7ff, RZ, 0xc0, !PT ;  /* 0x000007ff0c057812 */ /* 0x000fc800078ec0ff */
[----:B------:R-:W-:-:S13]  /*0cf0*/  ISETP.NE.AND P0, PT, R5, 0x7ff, PT ;  /* 0x000007ff0500780c */ /* 0x000fda0003f05270 */
[----:B------:R-:W-:Y:S05]  /*0d00*/  @!P0 BRA `(.L_x_8) ;  /* 0x0000000800488947 */ /* 0x000fea0003800000 */
[----:B------:R-:W-:Y:S01]  /*0d10*/  VIADD R4, R5, 0xfffffc00 ;  /* 0xfffffc0005047836 */ /* 0x000fe20000000000 */
[----:B------:R-:W-:Y:S01]  /*0d20*/  BSSY.RECONVERGENT B2, `(.L_x_9) ;  /* 0x000002f000027945 */ /* 0x000fe20003800200 */
[----:B------:R-:W-:-:S03]  /*0d30*/  CS2R R8, SRZ ;  /* 0x0000000000087805 */ /* 0x000fc6000001ff00 */
[----:B------:R-:W-:Y:S02]  /*0d40*/  SHF.R.U32.HI R15, RZ, 0x6, R4 ;  /* 0x00000006ff0f7819 */ /* 0x000fe40000011604 */
[----:B------:R-:W-:Y:S02]  /*0d50*/  ISETP.GE.U32.AND P0, PT, R4, 0x80, PT ;  /* 0x000000800400780c */ /* 0x000fe40003f06070 */
[C---:B------:R-:W-:Y:S02]  /*0d60*/  IADD3 R10, PT, PT, -R15.reuse, 0x13, RZ ;  /* 0x000000130f0a7810 */ /* 0x040fe40007ffe1ff */
[----:B------:R-:W-:Y:S02]  /*0d70*/  IADD3 R11, PT, PT, -R15, 0xf, RZ ;  /* 0x0000000f0f0b7810 */ /* 0x000fe40007ffe1ff */
[----:B------:R-:W-:-:S04]  /*0d80*/  SEL R10, R10, 0x12, P0 ;  /* 0x000000120a0a7807 */ /* 0x000fc80000000000 */
[----:B------:R-:W-:-:S13]  /*0d90*/  ISETP.GE.AND P0, PT, R11, R10, PT ;  /* 0x0000000a0b00720c */ /* 0x000fda0003f06270 */
[----:B------:R-:W-:Y:S05]  /*0da0*/  @P0 BRA `(.L_x_10) ;  /* 0x0000000000980947 */ /* 0x000fea0003800000 */
[----:B------:R-:W0:Y:S01]  /*0db0*/  LDC.64 R4, c[0x0][0x358] ;  /* 0x0000d600ff047b82 */ /* 0x000e220000000a00 */
[C---:B------:R-:W-:Y:S01]  /*0dc0*/  SHF.L.U64.HI R31, R6.reuse, 0xb, R7 ;  /* 0x0000000b061f7819 */ /* 0x040fe20000010207 */
[----:B------:R-:W-:Y:S01]  /*0dd0*/  BSSY.RECONVERGENT B3, `(.L_x_11) ;  /* 0x0000022000037945 */ /* 0x000fe20003800200 */
[----:B------:R-:W-:Y:S01]  /*0de0*/  IMAD.SHL.U32 R13, R6, 0x800, RZ ;  /* 0x00000800060d7824 */ /* 0x000fe200078e00ff */
[----:B------:R-:W-:Y:S01]  /*0df0*/  IADD3 R24, PT, PT, RZ, -R15, -R10 ;  /* 0x8000000fff187210 */ /* 0x000fe20007ffe80a */
[----:B------:R-:W-:Y:S01]  /*0e00*/  IMAD.MOV.U32 R30, RZ, RZ, RZ ;  /* 0x000000ffff1e7224 */ /* 0x000fe200078e00ff */
[----:B------:R-:W-:Y:S02]  /*0e10*/  CS2R R8, SRZ ;  /* 0x0000000000087805 */ /* 0x000fe4000001ff00 */
[----:B------:R-:W-:-:S07]  /*0e20*/  LOP3.LUT R31, R31, 0x80000000, RZ, 0xfc, !PT ;  /* 0x800000001f1f7812 */ /* 0x000fce00078efcff */
.L_x_12:
[----:B------:R-:W1:Y:S01]  /*0e30*/  LDC.64 R6, c[0x4][RZ] ;  /* 0x01000000ff067b82 */ /* 0x000e620000000a00 */
[----:B0-----:R-:W-:Y:S02]  /*0e40*/  R2UR UR8, R4 ;  /* 0x00000000040872ca */ /* 0x001fe400000e0000 */
[----:B------:R-:W-:Y:S01]  /*0e50*/  R2UR UR9, R5 ;  /* 0x00000000050972ca */ /* 0x000fe200000e0000 */
[----:B-1----:R-:W-:-:S12]  /*0e60*/  IMAD.WIDE R6, R11, 0x8, R6 ;  /* 0x000000080b067825 */ /* 0x002fd800078e0206 */
[----:B------:R-:W2:Y:S01]  /*0e70*/  LDG.E.64.CONSTANT R6, desc[UR8][R6.64] ;  /* 0x0000000806067981 */ /* 0x000ea2000c1e9b00 */
[----:B------:R-:W-:Y:S02]  /*0e80*/  VIADD R24, R24, 0x1 ;  /* 0x0000000118187836 */ /* 0x000fe40000000000 */
[----:B------:R-:W-:Y:S02]  /*0e90*/  VIADD R11, R11, 0x1 ;  /* 0x000000010b0b7836 */ /* 0x000fe40000000000 */
[----:B--2---:R-:W-:-:S04]  /*0ea0*/  IMAD.WIDE.U32 R8, P2, R6, R13, R8 ;  /* 0x0000000d06087225 */ /* 0x004fc80007840008 */
[----:B------:R-:W-:Y:S02]  /*0eb0*/  IMAD R33, R6, R31, RZ ;  /* 0x0000001f06217224 */ /* 0x000fe400078e02ff */
[CC--:B------:R-:W-:Y:S02]  /*0ec0*/  IMAD R32, R7.reuse, R13.reuse, RZ ;  /* 0x0000000d07207224 */ /* 0x0c0fe400078e02ff */
[----:B------:R-:W-:Y:S01]  /*0ed0*/  IMAD.HI.U32 R35, R7, R13, RZ ;  /* 0x0000000d07237227 */ /* 0x000fe200078e00ff */
[----:B------:R-:W-:-:S03]  /*0ee0*/  IADD3 R9, P0, PT, R33, R9, RZ ;  /* 0x0000000921097210 */ /* 0x000fc60007f1e0ff */
[----:B------:R-:W-:Y:S01]  /*0ef0*/  IMAD R33, R30, 0x8, R1 ;  /* 0x000000081e217824 */ /* 0x000fe200078e0201 */
[----:B------:R-:W-:Y:S01]  /*0f00*/  IADD3 R9, P1, PT, R32, R9, RZ ;  /* 0x0000000920097210 */ /* 0x000fe20007f3e0ff */
[----:B------:R-:W-:-:S04]  /*0f10*/  IMAD.HI.U32 R32, R6, R31, RZ ;  /* 0x0000001f06207227 */ /* 0x000fc800078e00ff */
[----:B------:R-:W-:Y:S01]  /*0f20*/  IMAD.X R6, RZ, RZ, R32, P2 ;  /* 0x000000ffff067224 */ /* 0x000fe200010e0620 */
[----:B------:R0:W-:Y:S01]  /*0f30*/  STL.64 [R33], R8 ;  /* 0x0000000821007387 */ /* 0x0001e20000100a00 */
[----:B------:R-:W-:-:S03]  /*0f40*/  IMAD.HI.U32 R32, R7, R31, RZ ;  /* 0x0000001f07207227 */ /* 0x000fc600078e00ff */
[----:B------:R-:W-:Y:S01]  /*0f50*/  IADD3.X R6, P0, PT, R35, R6, RZ, P0, !PT ;  /* 0x0000000623067210 */ /* 0x000fe2000071e4ff */
[----:B------:R-:W-:Y:S02]  /*0f60*/  IMAD R7, R7, R31, RZ ;  /* 0x0000001f07077224 */ /* 0x000fe400078e02ff */
[----:B------:R-:W-:-:S03]  /*0f70*/  VIADD R30, R30, 0x1 ;  /* 0x000000011e1e7836 */ /* 0x000fc60000000000 */
[----:B------:R-:W-:Y:S01]  /*0f80*/  IADD3.X R7, P1, PT, R7, R6, RZ, P1, !PT ;  /* 0x0000000607077210 */ /* 0x000fe20000f3e4ff */
[----:B------:R-:W-:Y:S01]  /*0f90*/  IMAD.X R6, RZ, RZ, R32, P0 ;  /* 0x000000ffff067224 */ /* 0x000fe200000e0620 */
[----:B------:R-:W-:-:S03]  /*0fa0*/  ISETP.NE.AND P0, PT, R24, -0xf, PT ;  /* 0xfffffff11800780c */ /* 0x000fc60003f05270 */
[----:B------:R-:W-:Y:S02]  /*0fb0*/  IMAD.X R6, RZ, RZ, R6, P1 ;  /* 0x000000ffff067224 */ /* 0x000fe400008e0606 */
[----:B0-----:R-:W-:Y:S02]  /*0fc0*/  IMAD.MOV.U32 R8, RZ, RZ, R7 ;  /* 0x000000ffff087224 */ /* 0x001fe400078e0007 */
[----:B------:R-:W-:-:S06]  /*0fd0*/  IMAD.MOV.U32 R9, RZ, RZ, R6 ;  /* 0x000000ffff097224 */ /* 0x000fcc00078e0006 */
[----:B------:R-:W-:Y:S05]  /*0fe0*/  @P0 BRA `(.L_x_12) ;  /* 0xfffffffc00900947 */ /* 0x000fea000383ffff */
[----:B------:R-:W-:Y:S05]  /*0ff0*/  BSYNC.RECONVERGENT B3 ;  /* 0x0000000000037941 */ /* 0x000fea0003800200 */
.L_x_11:
[----:B------:R-:W-:-:S07]  /*1000*/  IMAD.MOV.U32 R11, RZ, RZ, R10 ;  /* 0x000000ffff0b7224 */ /* 0x000fce00078e000a */
.L_x_10:
[----:B------:R-:W-:Y:S05]  /*1010*/  BSYNC.RECONVERGENT B2 ;  /* 0x0000000000027941 */ /* 0x000fea0003800200 */
.L_x_9:
[----:B------:R-:W-:Y:S01]  /*1020*/  LOP3.LUT P0, R35, R12, 0x3f, RZ, 0xc0, !PT ;  /* 0x0000003f0c237812 */ /* 0x000fe2000780c0ff */
[----:B------:R-:W-:-:S04]  /*1030*/  IMAD.IADD R4, R15, 0x1, R11 ;  /* 0x000000010f047824 */ /* 0x000fc800078e020b */
[----:B------:R-:W-:-:S05]  /*1040*/  IMAD.U32 R37, R4, 0x8, R1 ;  /* 0x0000000804257824 */ /* 0x000fca00078e0001 */
[----:B------:R0:W-:Y:S04]  /*1050*/  STL.64 [R37+-0x78], R8 ;  /* 0xffff880825007387 */ /* 0x0001e80000100a00 */
[----:B------:R-:W2:Y:S04]  /*1060*/  @P0 LDL.64 R12, [R1+0x8] ;  /* 0x00000800010c0983 */ /* 0x000ea80000100a00 */
[----:B------:R-:W3:Y:S04]  /*1070*/  LDL.64 R6, [R1+0x10] ;  /* 0x0000100001067983 */ /* 0x000ee80000100a00 */
[----:B------:R-:W4:Y:S01]  /*1080*/  LDL.64 R4, [R1+0x18] ;  /* 0x0000180001047983 */ /* 0x000f220000100a00 */
[----:B------:R-:W-:Y:S01]  /*1090*/  @P0 LOP3.LUT R10, R35, 0x3f, RZ, 0x3c, !PT ;  /* 0x0000003f230a0812 */ /* 0x000fe200078e3cff */
[----:B------:R-:W-:Y:S01]  /*10a0*/  BSSY.RECONVERGENT B2, `(.L_x_13) ;  /* 0x0000034000027945 */ /* 0x000fe20003800200 */
[----:B--2---:R-:W-:-:S02]  /*10b0*/  @P0 SHF.R.U64 R11, R12, 0x1, R13 ;  /* 0x000000010c0b0819 */ /* 0x004fc4000000120d */
[----:B------:R-:W-:Y:S02]  /*10c0*/  @P0 SHF.R.U32.HI R13, RZ, 0x1, R13 ;  /* 0x00000001ff0d0819 */ /* 0x000fe4000001160d */
[CC--:B---3--:R-:W-:Y:S02]  /*10d0*/  @P0 SHF.L.U32 R15, R6.reuse, R35.reuse, RZ ;  /* 0x00000023060f0219 */ /* 0x0c8fe400000006ff */
[----:B0-----:R-:W-:Y:S02]  /*10e0*/  @P0 SHF.R.U64 R8, R11, R10, R13 ;  /* 0x0000000a0b080219 */ /* 0x001fe4000000120d */
[--C-:B------:R-:W-:Y:S02]  /*10f0*/  @P0 SHF.R.U32.HI R33, RZ, 0x1, R7.reuse ;  /* 0x00000001ff210819 */ /* 0x100fe40000011607 */
[C-C-:B------:R-:W-:Y:S02]  /*1100*/  @P0 SHF.R.U64 R31, R6.reuse, 0x1, R7.reuse ;  /* 0x00000001061f0819 */ /* 0x140fe40000001207 */
[----:B------:R-:W-:-:S02]  /*1110*/  @P0 SHF.L.U64.HI R12, R6, R35, R7 ;  /* 0x00000023060c0219 */ /* 0x000fc40000010207 */
[----:B------:R-:W-:Y:S02]  /*1120*/  @P0 SHF.R.U32.HI R9, RZ, R10, R13 ;  /* 0x0000000aff090219 */ /* 0x000fe4000001160d */
[----:B------:R-:W-:Y:S02]  /*1130*/  @P0 LOP3.LUT R6, R15, R8, RZ, 0xfc, !PT ;  /* 0x000000080f060212 */ /* 0x000fe400078efcff */
[----:B----4-:R-:W-:Y:S02]  /*1140*/  @P0 SHF.L.U32 R11, R4, R35, RZ ;  /* 0x00000023040b0219 */ /* 0x010fe400000006ff */
[-CC-:B------:R-:W-:Y:S02]  /*1150*/  @P0 SHF.R.U64 R24, R31, R10.reuse, R33.reuse ;  /* 0x0000000a1f180219 */ /* 0x180fe40000001221 */
[----:B------:R-:W-:Y:S02]  /*1160*/  @P0 LOP3.LUT R7, R12, R9, RZ, 0xfc, !PT ;  /* 0x000000090c070212 */ /* 0x000fe400078efcff */
[----:B------:R-:W-:Y:S01]  /*1170*/  @P0 SHF.R.U32.HI R33, RZ, R10, R33 ;  /* 0x0000000aff210219 */ /* 0x000fe20000011621 */
[----:B------:R-:W-:Y:S01]  /*1180*/  IMAD.SHL.U32 R10, R6, 0x4, RZ ;  /* 0x00000004060a7824 */ /* 0x000fe200078e00ff */
[----:B------:R-:W-:-:S02]  /*1190*/  @P0 SHF.L.U64.HI R8, R4, R35, R5 ;  /* 0x0000002304080219 */ /* 0x000fc40000010205 */
[----:B------:R-:W-:Y:S02]  /*11a0*/  @P0 LOP3.LUT R4, R11, R24, RZ, 0xfc, !PT ;  /* 0x000000180b040212 */ /* 0x000fe400078efcff */
[----:B------:R-:W-:Y:S02]  /*11b0*/  SHF.L.U64.HI R6, R6, 0x2, R7 ;  /* 0x0000000206067819 */ /* 0x000fe40000010207 */
[----:B------:R-:W-:Y:S02]  /*11c0*/  @P0 LOP3.LUT R5, R8, R33, RZ, 0xfc, !PT ;  /* 0x0000002108050212 */ /* 0x000fe400078efcff */
[----:B------:R-:W-:Y:S02]  /*11d0*/  SHF.L.W.U32.HI R7, R7, 0x2, R4 ;  /* 0x0000000207077819 */ /* 0x000fe40000010e04 */
[----:B------:R-:W-:Y:S02]  /*11e0*/  IADD3 RZ, P0, PT, RZ, -R10, RZ ;  /* 0x8000000affff7210 */ /* 0x000fe40007f1e0ff */
[----:B------:R-:W-:-:S02]  /*11f0*/  LOP3.LUT R8, RZ, R6, RZ, 0x33, !PT ;  /* 0x00000006ff087212 */ /* 0x000fc400078e33ff */
[----:B------:R-:W-:Y:S02]  /*1200*/  SHF.L.W.U32.HI R4, R4, 0x2, R5 ;  /* 0x0000000204047819 */ /* 0x000fe40000010e05 */
[----:B------:R-:W-:Y:S02]  /*1210*/  LOP3.LUT R9, RZ, R7, RZ, 0x33, !PT ;  /* 0x00000007ff097212 */ /* 0x000fe400078e33ff */
[----:B------:R-:W-:Y:S02]  /*1220*/  IADD3.X R11, P0, PT, RZ, R8, RZ, P0, !PT ;  /* 0x00000008ff0b7210 */ /* 0x000fe4000071e4ff */
[----:B------:R-:W-:Y:S02]  /*1230*/  LOP3.LUT R8, RZ, R4, RZ, 0x33, !PT ;  /* 0x00000004ff087212 */ /* 0x000fe400078e33ff */
[----:B------:R-:W-:Y:S02]  /*1240*/  IADD3.X R12, P1, PT, RZ, R9, RZ, P0, !PT ;  /* 0x00000009ff0c7210 */ /* 0x000fe4000073e4ff */
[----:B------:R-:W-:-:S03]  /*1250*/  ISETP.GT.U32.AND P2, PT, R7, -0x1, PT ;  /* 0xffffffff0700780c */ /* 0x000fc60003f44070 */
[----:B------:R-:W-:Y:S01]  /*1260*/  IMAD.X R9, RZ, RZ, R8, P1 ;  /* 0x000000ffff097224 */ /* 0x000fe200008e0608 */
[----:B------:R-:W-:-:S04]  /*1270*/  ISETP.GT.AND.EX P0, PT, R4, -0x1, PT, P2 ;  /* 0xffffffff0400780c */ /* 0x000fc80003f04320 */
[----:B------:R-:W-:Y:S02]  /*1280*/  SEL R8, R4, R9, P0 ;  /* 0x0000000904087207 */ /* 0x000fe40000000000 */
[----:B------:R-:W-:Y:S02]  /*1290*/  SEL R13, R7, R12, P0 ;  /* 0x0000000c070d7207 */ /* 0x000fe40000000000 */
[----:B------:R-:W-:Y:S02]  /*12a0*/  ISETP.NE.U32.AND P1, PT, R8, RZ, PT ;  /* 0x000000ff0800720c */ /* 0x000fe40003f25070 */
[----:B------:R-:W-:Y:S02]  /*12b0*/  SEL R11, R6, R11, P0 ;  /* 0x0000000b060b7207 */ /* 0x000fe40000000000 */
[----:B------:R-:W-:Y:S01]  /*12c0*/  SEL R7, R13, R8, !P1 ;  /* 0x000000080d077207 */ /* 0x000fe20004800000 */
[----:B------:R-:W-:-:S05]  /*12d0*/  @!P0 IMAD.MOV R10, RZ, RZ, -R10 ;  /* 0x000000ffff0a8224 */ /* 0x000fca00078e0a0a */
[----:B------:R-:W0:Y:S02]  /*12e0*/  FLO.U32 R7, R7 ;  /* 0x0000000700077300 */ /* 0x000e2400000e0000 */
[C---:B0-----:R-:W-:Y:S02]  /*12f0*/  IADD3 R12, PT, PT, -R7.reuse, 0x1f, RZ ;  /* 0x0000001f070c7810 */ /* 0x041fe40007ffe1ff */
[----:B------:R-:W-:-:S03]  /*1300*/  IADD3 R9, PT, PT, -R7, 0x3f, RZ ;  /* 0x0000003f07097810 */ /* 0x000fc60007ffe1ff */
[----:B------:R-:W-:-:S05]  /*1310*/  @P1 IMAD.MOV R9, RZ, RZ, R12 ;  /* 0x000000ffff091224 */ /* 0x000fca00078e020c */
[----:B------:R-:W-:-:S13]  /*1320*/  ISETP.NE.AND P1, PT, R9, RZ, PT ;  /* 0x000000ff0900720c */ /* 0x000fda0003f25270 */
[----:B------:R-:W-:Y:S05]  /*1330*/  @!P1 BRA `(.L_x_14) ;  /* 0x0000000000289947 */ /* 0x000fea0003800000 */
[C---:B------:R-:W-:Y:S02]  /*1340*/  LOP3.LUT R6, R9.reuse, 0x3f, RZ, 0xc0, !PT ;  /* 0x0000003f09067812 */ /* 0x040fe400078ec0ff */
[--C-:B------:R-:W-:Y:S02]  /*1350*/  SHF.R.U64 R10, R10, 0x1, R11.reuse ;  /* 0x000000010a0a7819 */ /* 0x100fe4000000120b */
[----:B------:R-:W-:Y:S02]  /*1360*/  SHF.R.U32.HI R12, RZ, 0x1, R11 ;  /* 0x00000001ff0c7819 */ /* 0x000fe4000001160b */
[----:B------:R-:W-:Y:S02]  /*1370*/  LOP3.LUT R7, R9, 0x3f, RZ, 0xc, !PT ;  /* 0x0000003f09077812 */ /* 0x000fe400078e0cff */
[CC--:B------:R-:W-:Y:S02]  /*1380*/  SHF.L.U64.HI R8, R13.reuse, R6.reuse, R8 ;  /* 0x000000060d087219 */ /* 0x0c0fe40000010208 */
[----:B------:R-:W-:-:S02]  /*1390*/  SHF.L.U32 R6, R13, R6, RZ ;  /* 0x000000060d067219 */ /* 0x000fc400000006ff */
[-CC-:B------:R-:W-:Y:S02]  /*13a0*/  SHF.R.U64 R13, R10, R7.reuse, R12.reuse ;  /* 0x000000070a0d7219 */ /* 0x180fe4000000120c */
[----:B------:R-:W-:Y:S02]  /*13b0*/  SHF.R.U32.HI R7, RZ, R7, R12 ;  /* 0x00000007ff077219 */ /* 0x000fe4000001160c */
[----:B------:R-:W-:Y:S02]  /*13c0*/  LOP3.LUT R13, R6, R13, RZ, 0xfc, !PT ;  /* 0x0000000d060d7212 */ /* 0x000fe400078efcff */
[----:B------:R-:W-:-:S07]  /*13d0*/  LOP3.LUT R8, R8, R7, RZ, 0xfc, !PT ;  /* 0x0000000708087212 */ /* 0x000fce00078efcff */
.L_x_14:
[----:B------:R-:W-:Y:S05]  /*13e0*/  BSYNC.RECONVERGENT B2 ;  /* 0x0000000000027941 */ /* 0x000fea0003800200 */
.L_x_13:
[----:B------:R-:W-:-:S04]  /*13f0*/  IMAD.WIDE.U32 R10, R13, 0x2168c235, RZ ;  /* 0x2168c2350d0a7825 */ /* 0x000fc800078e00ff */
[----:B------:R-:W-:Y:S01]  /*1400*/  IMAD.MOV.U32 R6, RZ, RZ, R11 ;  /* 0x000000ffff067224 */ /* 0x000fe200078e000b */
[----:B------:R-:W-:Y:S01]  /*1410*/  IADD3 RZ, P1, PT, R10, R10, RZ ;  /* 0x0000000a0aff7210 */ /* 0x000fe20007f3e0ff */
[----:B------:R-:W-:Y:S02]  /*1420*/  IMAD.MOV.U32 R7, RZ, RZ, RZ ;  /* 0x000000ffff077224 */ /* 0x000fe400078e00ff */
[----:B------:R-:W-:-:S04]  /*1430*/  IMAD.HI.U32 R11, R8, -0x36f0255e, RZ ;  /* 0xc90fdaa2080b7827 */ /* 0x000fc800078e00ff */
[----:B------:R-:W-:-:S04]  /*1440*/  IMAD.WIDE.U32 R6, R13, -0x36f0255e, R6 ;  /* 0xc90fdaa20d067825 */ /* 0x000fc800078e0006 */
[C---:B------:R-:W-:Y:S02]  /*1450*/  IMAD R13, R8.reuse, -0x36f0255e, RZ ;  /* 0xc90fdaa2080d7824 */ /* 0x040fe400078e02ff */
[----:B------:R-:W-:-:S04]  /*1460*/  IMAD.WIDE.U32 R6, P2, R8, 0x2168c235, R6 ;  /* 0x2168c23508067825 */ /* 0x000fc80007840006 */
[----:B------:R-:W-:Y:S01]  /*1470*/  IMAD.X R8, RZ, RZ, R11, P2 ;  /* 0x000000ffff087224 */ /* 0x000fe200010e060b */
[----:B------:R-:W-:Y:S02]  /*1480*/  IADD3 R7, P2, PT, R13, R7, RZ ;  /* 0x000000070d077210 */ /* 0x000fe40007f5e0ff */
[----:B------:R-:W-:Y:S02]  /*1490*/  IADD3.X RZ, P1, PT, R6, R6, RZ, P1, !PT ;  /* 0x0000000606ff7210 */ /* 0x000fe40000f3e4ff */
[C---:B------:R-:W-:Y:S01]  /*14a0*/  ISETP.GT.U32.AND P3, PT, R7.reuse, RZ, PT ;  /* 0x000000ff0700720c */ /* 0x040fe20003f64070 */
[----:B------:R-:W-:Y:S01]  /*14b0*/  IMAD.X R8, RZ, RZ, R8, P2 ;  /* 0x000000ffff087224 */ /* 0x000fe200010e0608 */
[----:B------:R-:W-:-:S04]  /*14c0*/  IADD3.X R6, P2, PT, R7, R7, RZ, P1, !PT ;  /* 0x0000000707067210 */ /* 0x000fc80000f5e4ff */
[C---:B------:R-:W-:Y:S01]  /*14d0*/  ISETP.GT.AND.EX P1, PT, R8.reuse, RZ, PT, P3 ;  /* 0x000000ff0800720c */ /* 0x040fe20003f24330 */
[----:B------:R-:W-:-:S03]  /*14e0*/  IMAD.X R11, R8, 0x1, R8, P2 ;  /* 0x00000001080b7824 */ /* 0x000fc600010e0608 */
[----:B------:R-:W-:Y:S02]  /*14f0*/  SEL R6, R6, R7, P1 ;  /* 0x0000000706067207 */ /* 0x000fe40000800000 */
[----:B------:R-:W-:Y:S02]  /*1500*/  SEL R11, R11, R8, P1 ;  /* 0x000000080b0b7207 */ /* 0x000fe40000800000 */
[----:B------:R-:W-:Y:S02]  /*1510*/  IADD3 R6, P2, PT, R6, 0x1, RZ ;  /* 0x0000000106067810 */ /* 0x000fe40007f5e0ff */
[----:B------:R-:W-:Y:S02]  /*1520*/  SEL R8, RZ, 0xffffffff, !P1 ;  /* 0xffffffffff087807 */ /* 0x000fe40004800000 */
[----:B------:R-:W-:Y:S01]  /*1530*/  LOP3.LUT P1, R7, R14, 0x80000000, RZ, 0xc0, !PT ;  /* 0x800000000e077812 */ /* 0x000fe2000782c0ff */
[----:B------:R-:W-:Y:S02]  /*1540*/  IMAD.X R11, RZ, RZ, R11, P2 ;  /* 0x000000ffff0b7224 */ /* 0x000fe400010e060b */
[----:B------:R-:W-:Y:S01]  /*1550*/  IMAD.IADD R8, R8, 0x1, -R9 ;  /* 0x0000000108087824 */ /* 0x000fe200078e0a09 */
[----:B------:R-:W-:-:S02]  /*1560*/  SHF.R.U32.HI R9, RZ, 0x1e, R5 ;  /* 0x0000001eff097819 */ /* 0x000fc40000011605 */
[----:B------:R-:W-:Y:S01]  /*1570*/  SHF.R.U64 R6, R6, 0xa, R11 ;  /* 0x0000000a06067819 */ /* 0x000fe2000000120b */
[----:B------:R-:W-:Y:S01]  /*1580*/  IMAD.SHL.U32 R8, R8, 0x100000, RZ ;  /* 0x0010000008087824 */ /* 0x000fe200078e00ff */
[----:B------:R-:W-:Y:S02]  /*1590*/  LEA.HI R4, R4, R9, RZ, 0x1 ;  /* 0x0000000904047211 */ /* 0x000fe400078f08ff */
[----:B------:R-:W-:Y:S02]  /*15a0*/  IADD3 R6, P2, PT, R6, 0x1, RZ ;  /* 0x0000000106067810 */ /* 0x000fe40007f5e0ff */
[----:B------:R-:W-:Y:S01]  /*15b0*/  @!P0 LOP3.LUT R7, R7, 0x80000000, RZ, 0x3c, !PT ;  /* 0x8000000007078812 */ /* 0x000fe200078e3cff */
[----:B------:R-:W-:Y:S01]  /*15c0*/  @P1 IMAD.MOV R4, RZ, RZ, -R4 ;  /* 0x000000ffff041224 */ /* 0x000fe200078e0a04 */
[----:B------:R-:W-:-:S04]  /*15d0*/  LEA.HI.X R11, R11, RZ, RZ, 0x16, P2 ;  /* 0x000000ff0b0b7211 */ /* 0x000fc800010fb4ff */
[--C-:B------:R-:W-:Y:S02]  /*15e0*/  SHF.R.U64 R6, R6, 0x1, R11.reuse ;  /* 0x0000000106067819 */ /* 0x100fe4000000120b */
[----:B------:R-:W-:Y:S02]  /*15f0*/  SHF.R.U32.HI R5, RZ, 0x1, R11 ;  /* 0x00000001ff057819 */ /* 0x000fe4000001160b */
[----:B------:R-:W-:-:S04]  /*1600*/  IADD3 R6, P2, P3, RZ, RZ, R6 ;  /* 0x000000ffff067210 */ /* 0x000fc80007b5e006 */
[----:B------:R-:W-:-:S04]  /*1610*/  IADD3.X R8, PT, PT, R8, 0x3fe00000, R5, P2, P3 ;  /* 0x3fe0000008087810 */ /* 0x000fc800017e6405 */
[----:B------:R-:W-:-:S07]  /*1620*/  LOP3.LUT R7, R8, R7, RZ, 0xfc, !PT ;  /* 0x0000000708077212 */ /* 0x000fce00078efcff */
.L_x_8:
[----:B------:R-:W-:Y:S02]  /*1630*/  IMAD.MOV.U32 R8, RZ, RZ, R4 ;  /* 0x000000ffff087224 */ /* 0x000fe400078e0004 */
[----:B------:R-:W-:Y:S02]  /*1640*/  IMAD.MOV.U32 R4, RZ, RZ, R22 ;  /* 0x000000ffff047224 */ /* 0x000fe400078e0016 */
[----:B------:R-:W-:-:S04]  /*1650*/  IMAD.MOV.U32 R5, RZ, RZ, 0x0 ;  /* 0x00000000ff057424 */ /* 0x000fc800078e00ff */
[----:B------:R-:W-:Y:S05]  /*1660*/  RET.REL.NODEC R4 `(update_kvector_nonlocalpt_kernel) ;  /* 0xffffffe804647950 */ /* 0x000fea0003c3ffff */
.L_x_15:
[----:B------:R-:W-:-:S00]  /*1670*/  BRA `(.L_x_15) ;  /* 0xfffffffc00fc7947 */ /* 0x000fc0000383ffff */
[----:B------:R-:W-:-:S00]  /*1680*/  NOP ;  /* 0x0000000000007918 */ /* 0x000fc00000000000 */
[----:B------:R-:W-:-:S00]  /*1690*/  NOP ;  /* 0x0000000000007918 */ /* 0x000fc00000000000 */
[----:B------:R-:W-:-:S00]  /*16a0*/  NOP ;  /* 0x0000000000007918 */ /* 0x000fc00000000000 */
[----:B------:R-:W-:-:S00]  /*16b0*/  NOP ;  /* 0x0000000000007918 */ /* 0x000fc00000000000 */
[----:B------:R-:W-:-:S00]  /*16c0*/  NOP ;  /* 0x0000000000007918 */ /* 0x000fc00000000000 */
[----:B------:R-:W-:-:S00]  /*16d0*/  NOP ;  /* 0x0000000000007918 */ /* 0x000fc00000000000 */
[----:B------:R-:W-:-:S00]  /*16e0*/  NOP ;  /* 0x0000000000007918 */ /* 0x000fc00000000000 */
[----:B------:R-:W-:-:S00]  /*16f0*/  NOP ;  /* 0x0000000000007918 */ /* 0x000fc00000000000 */
.L_x_16:


//--------------------- .nv.global.init           --------------------------
	.section	.nv.global.init,"aw",@progbits
	.align	16
.nv.global.init:
	.type		__cudart_sin_cos_coeffs,@object
	.size		__cudart_sin_cos_coeffs,(__cudart_i2opi_d - __cudart_sin_cos_coeffs)
__cudart_sin_cos_coeffs:
        /*0000*/ 	.byte	0x46, 0xd2, 0xb0, 0x2c, 0xf1, 0xe5, 0x5a, 0xbe, 0x92, 0xe3, 0xac, 0x69, 0xe3, 0x1d, 0xc7, 0x3e
        /*0010*/ 	.byte	0xa1, 0x62, 0xdb, 0x19, 0xa0, 0x01, 0x2a, 0xbf, 0x18, 0x08, 0x11, 0x11, 0x11, 0x11, 0x81, 0x3f
        /*0020*/ 	.byte	0x54, 0x55, 0x55, 0x55, 0x55, 0x55, 0xc5, 0xbf, 0x00, 0x00, 0x00, 0x00, 0x00, 0x00, 0x00, 0x00
        /*0030*/ 	.byte	0x00, 0x00, 0x00, 0x00, 0x00, 0x00, 0x00, 0x00, 0x64, 0x81, 0xfd, 0x20, 0x83, 0xff, 0xa8, 0xbd
        /*0040*/ 	.byte	0x28, 0x85, 0xef, 0xc1, 0xa7, 0xee, 0x21, 0x3e, 0xd9, 0xe6, 0x06, 0x8e, 0x4f, 0x7e, 0x92, 0xbe
        /*0050*/ 	.byte	0xe9, 0xbc, 0xdd, 0x19, 0xa0, 0x01, 0xfa, 0x3e, 0x47, 0x5d, 0xc1, 0x16, 0x6c, 0xc1, 0x56, 0xbf
        /*0060*/ 	.byte	0x51, 0x55, 0x55, 0x55, 0x55, 0x55, 0xa5, 0x3f, 0x00, 0x00, 0x00, 0x00, 0x00, 0x00, 0xe0, 0xbf
        /*0070*/ 	.byte	0x00, 0x00, 0x00, 0x00, 0x00, 0x00, 0xf0, 0x3f, 0x00, 0x00, 0x00, 0x00, 0x00, 0x00, 0x00, 0x00
	.type		__cudart_i2opi_d,@object
	.size		__cudart_i2opi_d,(.L_0 - __cudart_i2opi_d)
__cudart_i2opi_d:
        /* <DEDUP_REMOVED lines=9> */
.L_0:


//--------------------- .nv.shared.reserved.0     --------------------------
	.section	.nv.shared.reserved.0,"aw",@nobits
	.weak		__nv_reservedSMEM_offset_0_alias
	.size		__nv_reservedSMEM_offset_0_alias, 0, 64
	.other		__nv_reservedSMEM_offset_0_alias,@"STO_CUDA_RESERVED_SHARED STV_DEFAULT"
__nv_reservedSMEM_offset_0_alias:
	.zero		0
	.zero		64


//--------------------- .nv.constant0.update_kvector_nonlocalpt_kernel --------------------------
	.section	.nv.constant0.update_kvector_nonlocalpt_kernel,"a",@progbits
	.sectionflags	@""
	.align	4
.nv.constant0.update_kvector_nonlocalpt_kernel:
	.zero		968


//--------------------- SYMBOLS --------------------------

	.type		.nv.reservedSmem.offset0,@object
	.size		.nv.reservedSmem.offset0,0x4
